	.target	sm_100a

	.elftype	@"ET_EXEC"


//--------------------- .note.nv.tkinfo           --------------------------
	.section	.note.nv.tkinfo,"",@"SHT_NOTE"
	.sectionflags	@"SHF_NOTE_NV_TKINFO"
	.tkinfo
        /*0018*/ 	.word	0x00000002
        /*0030*/ 	.string	""
        /*0030*/ 	.string	"ptxas"
        /*0030*/ 	.string	"Cuda compilation tools, release 13.0, V13.0.88"
        /*0030*/ 	.string	"Build cuda_13.0.r13.0/compiler.36424714_0"
        /*0030*/ 	.string	"-arch sm_100a -m 64 "



//--------------------- .note.nv.cuinfo           --------------------------
	.section	.note.nv.cuinfo,"",@"SHT_NOTE"
	.sectionflags	@"SHF_NOTE_NV_CUINFO"
        /*0018*/ 	.short	0x0002
        /*001a*/ 	.short	0x0064
        /*001c*/ 	.short	0x0082
	.zero		2


//--------------------- .nv.info                  --------------------------
	.section	.nv.info,"",@"SHT_CUDA_INFO"
	.align	4


	//----- nvinfo : EIATTR_REGCOUNT
	.align		4
        /*0000*/ 	.byte	0x04, 0x2f
        /*0002*/ 	.short	(.L_12 - .L_11)
	.align		4
.L_11:
        /*0004*/ 	.word	index@(_ZN7cutlass13device_kernelIN5flash11enable_sm90INS1_16FlashAttnFwdSm90INS1_25CollectiveMainloopFwdSm90ILi2EN4cute5tupleIJNS5_1CILi1EEES8_S8_EEENS6_IJNS7_ILi128EEESA_SA_EEELi128ENS_6half_tEfNS_4arch4Sm90ELb1ELb0ELb1ELb1ELb0ELb1ELb0ELb1ELb1ELb1ELb0ELb0EEENS1_21CollectiveEpilogueFwdISB_S9_SC_SE_Li256ELb1ELb1ELb0ELb0EEENS1_36VarlenDynamicPersistentTileSchedulerILi128ELi128ELi256ELi128ELb0ELb1ELb1ELb1ELb1ELb1EEEEEEEEEvNT_6ParamsE)
        /*0008*/ 	.word	0x00000004


	//----- nvinfo : EIATTR_FRAME_SIZE
	.align		4
.L_12:
        /*000c*/ 	.byte	0x04, 0x11
        /*000e*/ 	.short	(.L_14 - .L_13)
	.align		4
.L_13:
        /*0010*/ 	.word	index@(_ZN7cutlass13device_kernelIN5flash11enable_sm90INS1_16FlashAttnFwdSm90INS1_25CollectiveMainloopFwdSm90ILi2EN4cute5tupleIJNS5_1CILi1EEES8_S8_EEENS6_IJNS7_ILi128EEESA_SA_EEELi128ENS_6half_tEfNS_4arch4Sm90ELb1ELb0ELb1ELb1ELb0ELb1ELb0ELb1ELb1ELb1ELb0ELb0EEENS1_21CollectiveEpilogueFwdISB_S9_SC_SE_Li256ELb1ELb1ELb0ELb0EEENS1_36VarlenDynamicPersistentTileSchedulerILi128ELi128ELi256ELi128ELb0ELb1ELb1ELb1ELb1ELb1EEEEEEEEEvNT_6ParamsE)
        /*0014*/ 	.word	0x00000000


	//----- nvinfo : EIATTR_REGCOUNT
	.align		4
.L_14:
        /*0018*/ 	.byte	0x04, 0x2f
        /*001a*/ 	.short	(.L_16 - .L_15)
	.align		4
.L_15:
        /*001c*/ 	.word	index@(_ZN7cutlass13device_kernelIN5flash11enable_sm90INS1_16FlashAttnFwdSm90INS1_25CollectiveMainloopFwdSm90ILi2EN4cute5tupleIJNS5_1CILi1EEES8_S8_EEENS6_IJNS7_ILi128EEESA_SA_EEELi128ENS_6half_tEfNS_4arch4Sm90ELb1ELb0ELb1ELb1ELb0ELb0ELb0ELb1ELb1ELb1ELb0ELb0EEENS1_21CollectiveEpilogueFwdISB_S9_SC_SE_Li256ELb1ELb1ELb0ELb0EEENS1_36VarlenDynamicPersistentTileSchedulerILi128ELi128ELi256ELi128ELb0ELb1ELb1ELb1ELb1ELb1EEEEEEEEEvNT_6ParamsE)
        /*0020*/ 	.word	0x00000004


	//----- nvinfo : EIATTR_FRAME_SIZE
	.align		4
.L_16:
        /*0024*/ 	.byte	0x04, 0x11
        /*0026*/ 	.short	(.L_18 - .L_17)
	.align		4
.L_17:
        /*0028*/ 	.word	index@(_ZN7cutlass13device_kernelIN5flash11enable_sm90INS1_16FlashAttnFwdSm90INS1_25CollectiveMainloopFwdSm90ILi2EN4cute5tupleIJNS5_1CILi1EEES8_S8_EEENS6_IJNS7_ILi128EEESA_SA_EEELi128ENS_6half_tEfNS_4arch4Sm90ELb1ELb0ELb1ELb1ELb0ELb0ELb0ELb1ELb1ELb1ELb0ELb0EEENS1_21CollectiveEpilogueFwdISB_S9_SC_SE_Li256ELb1ELb1ELb0ELb0EEENS1_36VarlenDynamicPersistentTileSchedulerILi128ELi128ELi256ELi128ELb0ELb1ELb1ELb1ELb1ELb1EEEEEEEEEvNT_6ParamsE)
        /*002c*/ 	.word	0x00000000


	//----- nvinfo : EIATTR_REGCOUNT
	.align		4
.L_18:
        /*0030*/ 	.byte	0x04, 0x2f
        /*0032*/ 	.short	(.L_20 - .L_19)
	.align		4
.L_19:
        /*0034*/ 	.word	index@(_ZN7cutlass13device_kernelIN5flash11enable_sm90INS1_16FlashAttnFwdSm90INS1_25CollectiveMainloopFwdSm90ILi2EN4cute5tupleIJNS5_1CILi1EEES8_S8_EEENS6_IJNS7_ILi128EEESA_SA_EEELi128ENS_6half_tEfNS_4arch4Sm90ELb1ELb0ELb1ELb0ELb0ELb0ELb0ELb1ELb1ELb1ELb0ELb0EEENS1_21CollectiveEpilogueFwdISB_S9_SC_SE_Li256ELb0ELb1ELb0ELb0EEENS1_30DynamicPersistentTileSchedulerILi256ELi128ELb0ELb1ELb1EEEEEEEEEvNT_6ParamsE)
        /*0038*/ 	.word	0x00000004


	//----- nvinfo : EIATTR_FRAME_SIZE
	.align		4
.L_20:
        /*003c*/ 	.byte	0x04, 0x11
        /*003e*/ 	.short	(.L_22 - .L_21)
	.align		4
.L_21:
        /*0040*/ 	.word	index@(_ZN7cutlass13device_kernelIN5flash11enable_sm90INS1_16FlashAttnFwdSm90INS1_25CollectiveMainloopFwdSm90ILi2EN4cute5tupleIJNS5_1CILi1EEES8_S8_EEENS6_IJNS7_ILi128EEESA_SA_EEELi128ENS_6half_tEfNS_4arch4Sm90ELb1ELb0ELb1ELb0ELb0ELb0ELb0ELb1ELb1ELb1ELb0ELb0EEENS1_21CollectiveEpilogueFwdISB_S9_SC_SE_Li256ELb0ELb1ELb0ELb0EEENS1_30DynamicPersistentTileSchedulerILi256ELi128ELb0ELb1ELb1EEEEEEEEEvNT_6ParamsE)
        /*0044*/ 	.word	0x00000000


	//----- nvinfo : EIATTR_REGCOUNT
	.align		4
.L_22:
        /*0048*/ 	.byte	0x04, 0x2f
        /*004a*/ 	.short	(.L_24 - .L_23)
	.align		4
.L_23:
        /*004c*/ 	.word	index@(_ZN7cutlass13device_kernelIN5flash11enable_sm90INS1_16FlashAttnFwdSm90INS1_25CollectiveMainloopFwdSm90ILi2EN4cute5tupleIJNS5_1CILi1EEES8_S8_EEENS6_IJNS7_ILi128EEESA_SA_EEELi128ENS_6half_tEfNS_4arch4Sm90ELb0ELb1ELb1ELb1ELb0ELb1ELb0ELb1ELb1ELb1ELb0ELb0EEENS1_21CollectiveEpilogueFwdISB_S9_SC_SE_Li256ELb1ELb1ELb0ELb0EEENS1_36VarlenDynamicPersistentTileSchedulerILi128ELi128ELi256ELi128ELb0ELb1ELb1ELb1ELb0ELb1EEEEEEEEEvNT_6ParamsE)
        /*0050*/ 	.word	0x00000004


	//----- nvinfo : EIATTR_FRAME_SIZE
	.align		4
.L_24:
        /*0054*/ 	.byte	0x04, 0x11
        /*0056*/ 	.short	(.L_26 - .L_25)
	.align		4
.L_25:
        /*0058*/ 	.word	index@(_ZN7cutlass13device_kernelIN5flash11enable_sm90INS1_16FlashAttnFwdSm90INS1_25CollectiveMainloopFwdSm90ILi2EN4cute5tupleIJNS5_1CILi1EEES8_S8_EEENS6_IJNS7_ILi128EEESA_SA_EEELi128ENS_6half_tEfNS_4arch4Sm90ELb0ELb1ELb1ELb1ELb0ELb1ELb0ELb1ELb1ELb1ELb0ELb0EEENS1_21CollectiveEpilogueFwdISB_S9_SC_SE_Li256ELb1ELb1ELb0ELb0EEENS1_36VarlenDynamicPersistentTileSchedulerILi128ELi128ELi256ELi128ELb0ELb1ELb1ELb1ELb0ELb1EEEEEEEEEvNT_6ParamsE)
        /*005c*/ 	.word	0x00000000


	//----- nvinfo : EIATTR_REGCOUNT
	.align		4
.L_26:
        /*0060*/ 	.byte	0x04, 0x2f
        /*0062*/ 	.short	(.L_28 - .L_27)
	.align		4
.L_27:
        /*0064*/ 	.word	index@(_ZN7cutlass13device_kernelIN5flash11enable_sm90INS1_16FlashAttnFwdSm90INS1_25CollectiveMainloopFwdSm90ILi2EN4cute5tupleIJNS5_1CILi1EEES8_S8_EEENS6_IJNS7_ILi128EEESA_SA_EEELi128ENS_6half_tEfNS_4arch4Sm90ELb0ELb1ELb1ELb1ELb0ELb0ELb0ELb1ELb1ELb1ELb0ELb0EEENS1_21CollectiveEpilogueFwdISB_S9_SC_SE_Li256ELb1ELb1ELb0ELb0EEENS1_36VarlenDynamicPersistentTileSchedulerILi128ELi128ELi256ELi128ELb0ELb1ELb1ELb1ELb0ELb1EEEEEEEEEvNT_6ParamsE)
        /*0068*/ 	.word	0x00000004


	//----- nvinfo : EIATTR_FRAME_SIZE
	.align		4
.L_28:
        /*006c*/ 	.byte	0x04, 0x11
        /*006e*/ 	.short	(.L_30 - .L_29)
	.align		4
.L_29:
        /*0070*/ 	.word	index@(_ZN7cutlass13device_kernelIN5flash11enable_sm90INS1_16FlashAttnFwdSm90INS1_25CollectiveMainloopFwdSm90ILi2EN4cute5tupleIJNS5_1CILi1EEES8_S8_EEENS6_IJNS7_ILi128EEESA_SA_EEELi128ENS_6half_tEfNS_4arch4Sm90ELb0ELb1ELb1ELb1ELb0ELb0ELb0ELb1ELb1ELb1ELb0ELb0EEENS1_21CollectiveEpilogueFwdISB_S9_SC_SE_Li256ELb1ELb1ELb0ELb0EEENS1_36VarlenDynamicPersistentTileSchedulerILi128ELi128ELi256ELi128ELb0ELb1ELb1ELb1ELb0ELb1EEEEEEEEEvNT_6ParamsE)
        /*0074*/ 	.word	0x00000000


	//----- nvinfo : EIATTR_REGCOUNT
	.align		4
.L_30:
        /*0078*/ 	.byte	0x04, 0x2f
        /*007a*/ 	.short	(.L_32 - .L_31)
	.align		4
.L_31:
        /*007c*/ 	.word	index@(_ZN7cutlass13device_kernelIN5flash11enable_sm90INS1_16FlashAttnFwdSm90INS1_25CollectiveMainloopFwdSm90ILi2EN4cute5tupleIJNS5_1CILi1EEES8_S8_EEENS6_IJNS7_ILi128EEESA_SA_EEELi128ENS_6half_tEfNS_4arch4Sm90ELb0ELb1ELb1ELb0ELb0ELb0ELb0ELb1ELb1ELb1ELb0ELb0EEENS1_21CollectiveEpilogueFwdISB_S9_SC_SE_Li256ELb0ELb1ELb0ELb0EEENS1_30DynamicPersistentTileSchedulerILi256ELi128ELb0ELb1ELb1EEEEEEEEEvNT_6ParamsE)
        /*0080*/ 	.word	0x00000004


	//----- nvinfo : EIATTR_FRAME_SIZE
	.align		4
.L_32:
        /*0084*/ 	.byte	0x04, 0x11
        /*0086*/ 	.short	(.L_34 - .L_33)
	.align		4
.L_33:
        /*0088*/ 	.word	index@(_ZN7cutlass13device_kernelIN5flash11enable_sm90INS1_16FlashAttnFwdSm90INS1_25CollectiveMainloopFwdSm90ILi2EN4cute5tupleIJNS5_1CILi1EEES8_S8_EEENS6_IJNS7_ILi128EEESA_SA_EEELi128ENS_6half_tEfNS_4arch4Sm90ELb0ELb1ELb1ELb0ELb0ELb0ELb0ELb1ELb1ELb1ELb0ELb0EEENS1_21CollectiveEpilogueFwdISB_S9_SC_SE_Li256ELb0ELb1ELb0ELb0EEENS1_30DynamicPersistentTileSchedulerILi256ELi128ELb0ELb1ELb1EEEEEEEEEvNT_6ParamsE)
        /*008c*/ 	.word	0x00000000


	//----- nvinfo : EIATTR_REGCOUNT
	.align		4
.L_34:
        /*0090*/ 	.byte	0x04, 0x2f
        /*0092*/ 	.short	(.L_36 - .L_35)
	.align		4
.L_35:
        /*0094*/ 	.word	index@(_ZN7cutlass13device_kernelIN5flash11enable_sm90INS1_16FlashAttnFwdSm90INS1_25CollectiveMainloopFwdSm90ILi2EN4cute5tupleIJNS5_1CILi1EEES8_S8_EEENS6_IJNS7_ILi128EEENS7_ILi176EEESA_EEELi128ENS_6half_tEfNS_4arch4Sm90ELb0ELb0ELb1ELb1ELb0ELb1ELb0ELb1ELb1ELb1ELb0ELb0EEENS1_21CollectiveEpilogueFwdINS6_IJSA_SA_SB_EEES9_SD_SF_Li256ELb1ELb1ELb0ELb0EEENS1_36VarlenDynamicPersistentTileSchedulerILi128ELi176ELi256ELi128ELb0ELb1ELb1ELb0ELb1ELb1EEEEEEEEEvNT_6ParamsE)
        /*0098*/ 	.word	0x00000004


	//----- nvinfo : EIATTR_FRAME_SIZE
	.align		4
.L_36:
        /*009c*/ 	.byte	0x04, 0x11
        /*009e*/ 	.short	(.L_38 - .L_37)
	.align		4
.L_37:
        /*00a0*/ 	.word	index@(_ZN7cutlass13device_kernelIN5flash11enable_sm90INS1_16FlashAttnFwdSm90INS1_25CollectiveMainloopFwdSm90ILi2EN4cute5tupleIJNS5_1CILi1EEES8_S8_EEENS6_IJNS7_ILi128EEENS7_ILi176EEESA_EEELi128ENS_6half_tEfNS_4arch4Sm90ELb0ELb0ELb1ELb1ELb0ELb1ELb0ELb1ELb1ELb1ELb0ELb0EEENS1_21CollectiveEpilogueFwdINS6_IJSA_SA_SB_EEES9_SD_SF_Li256ELb1ELb1ELb0ELb0EEENS1_36VarlenDynamicPersistentTileSchedulerILi128ELi176ELi256ELi128ELb0ELb1ELb1ELb0ELb1ELb1EEEEEEEEEvNT_6ParamsE)
        /*00a4*/ 	.word	0x00000000


	//----- nvinfo : EIATTR_REGCOUNT
	.align		4
.L_38:
        /*00a8*/ 	.byte	0x04, 0x2f
        /*00aa*/ 	.short	(.L_40 - .L_39)
	.align		4
.L_39:
        /*00ac*/ 	.word	index@(_ZN7cutlass13device_kernelIN5flash11enable_sm90INS1_16FlashAttnFwdSm90INS1_25CollectiveMainloopFwdSm90ILi2EN4cute5tupleIJNS5_1CILi1EEES8_S8_EEENS6_IJNS7_ILi128EEENS7_ILi176EEESA_EEELi128ENS_6half_tEfNS_4arch4Sm90ELb0ELb0ELb1ELb1ELb0ELb0ELb0ELb1ELb1ELb1ELb0ELb0EEENS1_21CollectiveEpilogueFwdINS6_IJSA_SA_SB_EEES9_SD_SF_Li256ELb1ELb1ELb0ELb0EEENS1_36VarlenDynamicPersistentTileSchedulerILi128ELi176ELi256ELi128ELb0ELb1ELb1ELb0ELb1ELb1EEEEEEEEEvNT_6ParamsE)
        /*00b0*/ 	.word	0x00000004


	//----- nvinfo : EIATTR_FRAME_SIZE
	.align		4
.L_40:
        /*00b4*/ 	.byte	0x04, 0x11
        /*00b6*/ 	.short	(.L_42 - .L_41)
	.align		4
.L_41:
        /*00b8*/ 	.word	index@(_ZN7cutlass13device_kernelIN5flash11enable_sm90INS1_16FlashAttnFwdSm90INS1_25CollectiveMainloopFwdSm90ILi2EN4cute5tupleIJNS5_1CILi1EEES8_S8_EEENS6_IJNS7_ILi128EEENS7_ILi176EEESA_EEELi128ENS_6half_tEfNS_4arch4Sm90ELb0ELb0ELb1ELb1ELb0ELb0ELb0ELb1ELb1ELb1ELb0ELb0EEENS1_21CollectiveEpilogueFwdINS6_IJSA_SA_SB_EEES9_SD_SF_Li256ELb1ELb1ELb0ELb0EEENS1_36VarlenDynamicPersistentTileSchedulerILi128ELi176ELi256ELi128ELb0ELb1ELb1ELb0ELb1ELb1EEEEEEEEEvNT_6ParamsE)
        /*00bc*/ 	.word	0x00000000


	//----- nvinfo : EIATTR_REGCOUNT
	.align		4
.L_42:
        /*00c0*/ 	.byte	0x04, 0x2f
        /*00c2*/ 	.short	(.L_44 - .L_43)
	.align		4
.L_43:
        /*00c4*/ 	.word	index@(_ZN7cutlass13device_kernelIN5flash11enable_sm90INS1_16FlashAttnFwdSm90INS1_25CollectiveMainloopFwdSm90ILi2EN4cute5tupleIJNS5_1CILi2EEENS7_ILi1EEES9_EEENS6_IJNS7_ILi128EEENS7_ILi176EEESB_EEELi128ENS_6half_tEfNS_4arch4Sm90ELb0ELb0ELb1ELb0ELb0ELb0ELb0ELb1ELb1ELb1ELb0ELb0EEENS1_21CollectiveEpilogueFwdINS6_IJSB_SB_SC_EEESA_SE_SG_Li256ELb0ELb1ELb0ELb0EEENS1_29StaticPersistentTileSchedulerILb0EEEEEEEEEvNT_6ParamsE)
        /*00c8*/ 	.word	0x00000004


	//----- nvinfo : EIATTR_FRAME_SIZE
	.align		4
.L_44:
        /*00cc*/ 	.byte	0x04, 0x11
        /*00ce*/ 	.short	(.L_46 - .L_45)
	.align		4
.L_45:
        /*00d0*/ 	.word	index@(_ZN7cutlass13device_kernelIN5flash11enable_sm90INS1_16FlashAttnFwdSm90INS1_25CollectiveMainloopFwdSm90ILi2EN4cute5tupleIJNS5_1CILi2EEENS7_ILi1EEES9_EEENS6_IJNS7_ILi128EEENS7_ILi176EEESB_EEELi128ENS_6half_tEfNS_4arch4Sm90ELb0ELb0ELb1ELb0ELb0ELb0ELb0ELb1ELb1ELb1ELb0ELb0EEENS1_21CollectiveEpilogueFwdINS6_IJSB_SB_SC_EEESA_SE_SG_Li256ELb0ELb1ELb0ELb0EEENS1_29StaticPersistentTileSchedulerILb0EEEEEEEEEvNT_6ParamsE)
        /*00d4*/ 	.word	0x00000000


	//----- nvinfo : EIATTR_REGCOUNT
	.align		4
.L_46:
        /*00d8*/ 	.byte	0x04, 0x2f
        /*00da*/ 	.short	(.L_48 - .L_47)
	.align		4
.L_47:
        /*00dc*/ 	.word	index@(_ZN7cutlass13device_kernelIN5flash11enable_sm90INS1_16FlashAttnFwdSm90INS1_25CollectiveMainloopFwdSm90ILi2EN4cute5tupleIJNS5_1CILi1EEES8_S8_EEENS6_IJNS7_ILi128EEENS7_ILi176EEESA_EEELi128ENS_6half_tEfNS_4arch4Sm90ELb0ELb0ELb1ELb0ELb0ELb0ELb0ELb1ELb1ELb1ELb0ELb0EEENS1_21CollectiveEpilogueFwdINS6_IJSA_SA_SB_EEES9_SD_SF_Li256ELb0ELb1ELb0ELb0EEENS1_29StaticPersistentTileSchedulerILb0EEEEEEEEEvNT_6ParamsE)
        /*00e0*/ 	.word	0x00000004


	//----- nvinfo : EIATTR_FRAME_SIZE
	.align		4
.L_48:
        /*00e4*/ 	.byte	0x04, 0x11
        /*00e6*/ 	.short	(.L_50 - .L_49)
	.align		4
.L_49:
        /*00e8*/ 	.word	index@(_ZN7cutlass13device_kernelIN5flash11enable_sm90INS1_16FlashAttnFwdSm90INS1_25CollectiveMainloopFwdSm90ILi2EN4cute5tupleIJNS5_1CILi1EEES8_S8_EEENS6_IJNS7_ILi128EEENS7_ILi176EEESA_EEELi128ENS_6half_tEfNS_4arch4Sm90ELb0ELb0ELb1ELb0ELb0ELb0ELb0ELb1ELb1ELb1ELb0ELb0EEENS1_21CollectiveEpilogueFwdINS6_IJSA_SA_SB_EEES9_SD_SF_Li256ELb0ELb1ELb0ELb0EEENS1_29StaticPersistentTileSchedulerILb0EEEEEEEEEvNT_6ParamsE)
        /*00ec*/ 	.word	0x00000000


	//----- nvinfo : EIATTR_MIN_STACK_SIZE
	.align		4
.L_50:
        /*00f0*/ 	.byte	0x04, 0x12
        /*00f2*/ 	.short	(.L_52 - .L_51)
	.align		4
.L_51:
        /*00f4*/ 	.word	index@(_ZN7cutlass13device_kernelIN5flash11enable_sm90INS1_16FlashAttnFwdSm90INS1_25CollectiveMainloopFwdSm90ILi2EN4cute5tupleIJNS5_1CILi1EEES8_S8_EEENS6_IJNS7_ILi128EEENS7_ILi176EEESA_EEELi128ENS_6half_tEfNS_4arch4Sm90ELb0ELb0ELb1ELb0ELb0ELb0ELb0ELb1ELb1ELb1ELb0ELb0EEENS1_21CollectiveEpilogueFwdINS6_IJSA_SA_SB_EEES9_SD_SF_Li256ELb0ELb1ELb0ELb0EEENS1_29StaticPersistentTileSchedulerILb0EEEEEEEEEvNT_6ParamsE)
        /*00f8*/ 	.word	0x00000000


	//----- nvinfo : EIATTR_MIN_STACK_SIZE
	.align		4
.L_52:
        /*00fc*/ 	.byte	0x04, 0x12
        /*00fe*/ 	.short	(.L_54 - .L_53)
	.align		4
.L_53:
        /*0100*/ 	.word	index@(_ZN7cutlass13device_kernelIN5flash11enable_sm90INS1_16FlashAttnFwdSm90INS1_25CollectiveMainloopFwdSm90ILi2EN4cute5tupleIJNS5_1CILi2EEENS7_ILi1EEES9_EEENS6_IJNS7_ILi128EEENS7_ILi176EEESB_EEELi128ENS_6half_tEfNS_4arch4Sm90ELb0ELb0ELb1ELb0ELb0ELb0ELb0ELb1ELb1ELb1ELb0ELb0EEENS1_21CollectiveEpilogueFwdINS6_IJSB_SB_SC_EEESA_SE_SG_Li256ELb0ELb1ELb0ELb0EEENS1_29StaticPersistentTileSchedulerILb0EEEEEEEEEvNT_6ParamsE)
        /*0104*/ 	.word	0x00000000


	//----- nvinfo : EIATTR_MIN_STACK_SIZE
	.align		4
.L_54:
        /*0108*/ 	.byte	0x04, 0x12
        /*010a*/ 	.short	(.L_56 - .L_55)
	.align		4
.L_55:
        /*010c*/ 	.word	index@(_ZN7cutlass13device_kernelIN5flash11enable_sm90INS1_16FlashAttnFwdSm90INS1_25CollectiveMainloopFwdSm90ILi2EN4cute5tupleIJNS5_1CILi1EEES8_S8_EEENS6_IJNS7_ILi128EEENS7_ILi176EEESA_EEELi128ENS_6half_tEfNS_4arch4Sm90ELb0ELb0ELb1ELb1ELb0ELb0ELb0ELb1ELb1ELb1ELb0ELb0EEENS1_21CollectiveEpilogueFwdINS6_IJSA_SA_SB_EEES9_SD_SF_Li256ELb1ELb1ELb0ELb0EEENS1_36VarlenDynamicPersistentTileSchedulerILi128ELi176ELi256ELi128ELb0ELb1ELb1ELb0ELb1ELb1EEEEEEEEEvNT_6ParamsE)
        /*0110*/ 	.word	0x00000000


	//----- nvinfo : EIATTR_MIN_STACK_SIZE
	.align		4
.L_56:
        /*0114*/ 	.byte	0x04, 0x12
        /*0116*/ 	.short	(.L_58 - .L_57)
	.align		4
.L_57:
        /*0118*/ 	.word	index@(_ZN7cutlass13device_kernelIN5flash11enable_sm90INS1_16FlashAttnFwdSm90INS1_25CollectiveMainloopFwdSm90ILi2EN4cute5tupleIJNS5_1CILi1EEES8_S8_EEENS6_IJNS7_ILi128EEENS7_ILi176EEESA_EEELi128ENS_6half_tEfNS_4arch4Sm90ELb0ELb0ELb1ELb1ELb0ELb1ELb0ELb1ELb1ELb1ELb0ELb0EEENS1_21CollectiveEpilogueFwdINS6_IJSA_SA_SB_EEES9_SD_SF_Li256ELb1ELb1ELb0ELb0EEENS1_36VarlenDynamicPersistentTileSchedulerILi128ELi176ELi256ELi128ELb0ELb1ELb1ELb0ELb1ELb1EEEEEEEEEvNT_6ParamsE)
        /*011c*/ 	.word	0x00000000


	//----- nvinfo : EIATTR_MIN_STACK_SIZE
	.align		4
.L_58:
        /*0120*/ 	.byte	0x04, 0x12
        /*0122*/ 	.short	(.L_60 - .L_59)
	.align		4
.L_59:
        /*0124*/ 	.word	index@(_ZN7cutlass13device_kernelIN5flash11enable_sm90INS1_16FlashAttnFwdSm90INS1_25CollectiveMainloopFwdSm90ILi2EN4cute5tupleIJNS5_1CILi1EEES8_S8_EEENS6_IJNS7_ILi128EEESA_SA_EEELi128ENS_6half_tEfNS_4arch4Sm90ELb0ELb1ELb1ELb0ELb0ELb0ELb0ELb1ELb1ELb1ELb0ELb0EEENS1_21CollectiveEpilogueFwdISB_S9_SC_SE_Li256ELb0ELb1ELb0ELb0EEENS1_30DynamicPersistentTileSchedulerILi256ELi128ELb0ELb1ELb1EEEEEEEEEvNT_6ParamsE)
        /*0128*/ 	.word	0x00000000


	//----- nvinfo : EIATTR_MIN_STACK_SIZE
	.align		4
.L_60:
        /*012c*/ 	.byte	0x04, 0x12
        /*012e*/ 	.short	(.L_62 - .L_61)
	.align		4
.L_61:
        /*0130*/ 	.word	index@(_ZN7cutlass13device_kernelIN5flash11enable_sm90INS1_16FlashAttnFwdSm90INS1_25CollectiveMainloopFwdSm90ILi2EN4cute5tupleIJNS5_1CILi1EEES8_S8_EEENS6_IJNS7_ILi128EEESA_SA_EEELi128ENS_6half_tEfNS_4arch4Sm90ELb0ELb1ELb1ELb1ELb0ELb0ELb0ELb1ELb1ELb1ELb0ELb0EEENS1_21CollectiveEpilogueFwdISB_S9_SC_SE_Li256ELb1ELb1ELb0ELb0EEENS1_36VarlenDynamicPersistentTileSchedulerILi128ELi128ELi256ELi128ELb0ELb1ELb1ELb1ELb0ELb1EEEEEEEEEvNT_6ParamsE)
        /*0134*/ 	.word	0x00000000


	//----- nvinfo : EIATTR_MIN_STACK_SIZE
	.align		4
.L_62:
        /*0138*/ 	.byte	0x04, 0x12
        /*013a*/ 	.short	(.L_64 - .L_63)
	.align		4
.L_63:
        /*013c*/ 	.word	index@(_ZN7cutlass13device_kernelIN5flash11enable_sm90INS1_16FlashAttnFwdSm90INS1_25CollectiveMainloopFwdSm90ILi2EN4cute5tupleIJNS5_1CILi1EEES8_S8_EEENS6_IJNS7_ILi128EEESA_SA_EEELi128ENS_6half_tEfNS_4arch4Sm90ELb0ELb1ELb1ELb1ELb0ELb1ELb0ELb1ELb1ELb1ELb0ELb0EEENS1_21CollectiveEpilogueFwdISB_S9_SC_SE_Li256ELb1ELb1ELb0ELb0EEENS1_36VarlenDynamicPersistentTileSchedulerILi128ELi128ELi256ELi128ELb0ELb1ELb1ELb1ELb0ELb1EEEEEEEEEvNT_6ParamsE)
        /*0140*/ 	.word	0x00000000


	//----- nvinfo : EIATTR_MIN_STACK_SIZE
	.align		4
.L_64:
        /*0144*/ 	.byte	0x04, 0x12
        /*0146*/ 	.short	(.L_66 - .L_65)
	.align		4
.L_65:
        /*0148*/ 	.word	index@(_ZN7cutlass13device_kernelIN5flash11enable_sm90INS1_16FlashAttnFwdSm90INS1_25CollectiveMainloopFwdSm90ILi2EN4cute5tupleIJNS5_1CILi1EEES8_S8_EEENS6_IJNS7_ILi128EEESA_SA_EEELi128ENS_6half_tEfNS_4arch4Sm90ELb1ELb0ELb1ELb0ELb0ELb0ELb0ELb1ELb1ELb1ELb0ELb0EEENS1_21CollectiveEpilogueFwdISB_S9_SC_SE_Li256ELb0ELb1ELb0ELb0EEENS1_30DynamicPersistentTileSchedulerILi256ELi128ELb0ELb1ELb1EEEEEEEEEvNT_6ParamsE)
        /*014c*/ 	.word	0x00000000


	//----- nvinfo : EIATTR_MIN_STACK_SIZE
	.align		4
.L_66:
        /*0150*/ 	.byte	0x04, 0x12
        /*0152*/ 	.short	(.L_68 - .L_67)
	.align		4
.L_67:
        /*0154*/ 	.word	index@(_ZN7cutlass13device_kernelIN5flash11enable_sm90INS1_16FlashAttnFwdSm90INS1_25CollectiveMainloopFwdSm90ILi2EN4cute5tupleIJNS5_1CILi1EEES8_S8_EEENS6_IJNS7_ILi128EEESA_SA_EEELi128ENS_6half_tEfNS_4arch4Sm90ELb1ELb0ELb1ELb1ELb0ELb0ELb0ELb1ELb1ELb1ELb0ELb0EEENS1_21CollectiveEpilogueFwdISB_S9_SC_SE_Li256ELb1ELb1ELb0ELb0EEENS1_36VarlenDynamicPersistentTileSchedulerILi128ELi128ELi256ELi128ELb0ELb1ELb1ELb1ELb1ELb1EEEEEEEEEvNT_6ParamsE)
        /*0158*/ 	.word	0x00000000


	//----- nvinfo : EIATTR_MIN_STACK_SIZE
	.align		4
.L_68:
        /*015c*/ 	.byte	0x04, 0x12
        /*015e*/ 	.short	(.L_70 - .L_69)
	.align		4
.L_69:
        /*0160*/ 	.word	index@(_ZN7cutlass13device_kernelIN5flash11enable_sm90INS1_16FlashAttnFwdSm90INS1_25CollectiveMainloopFwdSm90ILi2EN4cute5tupleIJNS5_1CILi1EEES8_S8_EEENS6_IJNS7_ILi128EEESA_SA_EEELi128ENS_6half_tEfNS_4arch4Sm90ELb1ELb0ELb1ELb1ELb0ELb1ELb0ELb1ELb1ELb1ELb0ELb0EEENS1_21CollectiveEpilogueFwdISB_S9_SC_SE_Li256ELb1ELb1ELb0ELb0EEENS1_36VarlenDynamicPersistentTileSchedulerILi128ELi128ELi256ELi128ELb0ELb1ELb1ELb1ELb1ELb1EEEEEEEEEvNT_6ParamsE)
        /*0164*/ 	.word	0x00000000
.L_70:


//--------------------- .nv.compat                --------------------------
	.section	.nv.compat,"",@"SHT_CUDA_COMPAT_INFO"
	.align	4
        /*0000*/ 	.byte	0x02, 0x09, 0x01, 0x00, 0x02, 0x02, 0x01, 0x00, 0x02, 0x05, 0x05, 0x00, 0x03, 0x07, 0x01, 0x01
        /*0010*/ 	.byte	0x02, 0x03, 0x00, 0x00, 0x02, 0x06, 0x01, 0x00, 0x04, 0x0b, 0x08, 0x00, 0x09, 0x00, 0x00, 0x00
        /*0020*/ 	.byte	0x00, 0x00, 0x00, 0x00


//--------------------- .nv.info._ZN7cutlass13device_kernelIN5flash11enable_sm90INS1_16FlashAttnFwdSm90INS1_25CollectiveMainloopFwdSm90ILi2EN4cute5tupleIJNS5_1CILi1EEES8_S8_EEENS6_IJNS7_ILi128EEENS7_ILi176EEESA_EEELi128ENS_6half_tEfNS_4arch4Sm90ELb0ELb0ELb1ELb0ELb0ELb0ELb0ELb1ELb1ELb1ELb0ELb0EEENS1_21CollectiveEpilogueFwdINS6_IJSA_SA_SB_EEES9_SD_SF_Li256ELb0ELb1ELb0ELb0EEENS1_29StaticPersistentTileSchedulerILb0EEEEEEEEEvNT_6ParamsE --------------------------
	.section	.nv.info._ZN7cutlass13device_kernelIN5flash11enable_sm90INS1_16FlashAttnFwdSm90INS1_25CollectiveMainloopFwdSm90ILi2EN4cute5tupleIJNS5_1CILi1EEES8_S8_EEENS6_IJNS7_ILi128EEENS7_ILi176EEESA_EEELi128ENS_6half_tEfNS_4arch4Sm90ELb0ELb0ELb1ELb0ELb0ELb0ELb0ELb1ELb1ELb1ELb0ELb0EEENS1_21CollectiveEpilogueFwdINS6_IJSA_SA_SB_EEES9_SD_SF_Li256ELb0ELb1ELb0ELb0EEENS1_29StaticPersistentTileSchedulerILb0EEEEEEEEEvNT_6ParamsE,"",@"SHT_CUDA_INFO"
	.sectionflags	@""
	.align	4


	//----- nvinfo : EIATTR_CUDA_API_VERSION
	.align		4
        /*0000*/ 	.byte	0x04, 0x37
        /*0002*/ 	.short	(.L_72 - .L_71)
.L_71:
        /*0004*/ 	.word	0x00000082


	//----- nvinfo : EIATTR_KPARAM_INFO
	.align		4
.L_72:
        /*0008*/ 	.byte	0x04, 0x17
        /*000a*/ 	.short	(.L_74 - .L_73)
.L_73:
        /*000c*/ 	.word	0x00000000
        /*0010*/ 	.short	0x0000
        /*0012*/ 	.short	0x0000
        /*0014*/ 	.byte	0x00, 0xf0, 0x01, 0x28


	//----- nvinfo : EIATTR_SPARSE_MMA_MASK
	.align		4
.L_74:
        /*0018*/ 	.byte	0x03, 0x50
        /*001a*/ 	.short	0x0000


	//----- nvinfo : EIATTR_MAXREG_COUNT
	.align		4
        /*001c*/ 	.byte	0x03, 0x1b
        /*001e*/ 	.short	0x00a8


	//----- nvinfo : EIATTR_MERCURY_ISA_VERSION
	.align		4
        /*0020*/ 	.byte	0x03, 0x5f
        /*0022*/ 	.short	0x0101


	//----- nvinfo : EIATTR_VRC_CTA_INIT_COUNT
	.align		4
        /*0024*/ 	.byte	0x02, 0x4a
	.zero		1
	.zero		1


	//----- nvinfo : EIATTR_EXIT_INSTR_OFFSETS
	.align		4
        /*0028*/ 	.byte	0x04, 0x1c
        /*002a*/ 	.short	(.L_76 - .L_75)


	//   ....[0]....
.L_75:
        /*002c*/ 	.word	0x00000010


	//----- nvinfo : EIATTR_MAX_THREADS
	.align		4
.L_76:
        /*0030*/ 	.byte	0x04, 0x05
        /*0032*/ 	.short	(.L_78 - .L_77)
.L_77:
        /*0034*/ 	.word	0x00000180
        /*0038*/ 	.word	0x00000001
        /*003c*/ 	.word	0x00000001


	//----- nvinfo : EIATTR_CBANK_PARAM_SIZE
	.align		4
.L_78:
        /*0040*/ 	.byte	0x03, 0x19
        /*0042*/ 	.short	0x0a00


	//----- nvinfo : EIATTR_PARAM_CBANK
	.align		4
        /*0044*/ 	.byte	0x04, 0x0a
        /*0046*/ 	.short	(.L_80 - .L_79)
	.align		4
.L_79:
        /*0048*/ 	.word	index@(.nv.constant0._ZN7cutlass13device_kernelIN5flash11enable_sm90INS1_16FlashAttnFwdSm90INS1_25CollectiveMainloopFwdSm90ILi2EN4cute5tupleIJNS5_1CILi1EEES8_S8_EEENS6_IJNS7_ILi128EEENS7_ILi176EEESA_EEELi128ENS_6half_tEfNS_4arch4Sm90ELb0ELb0ELb1ELb0ELb0ELb0ELb0ELb1ELb1ELb1ELb0ELb0EEENS1_21CollectiveEpilogueFwdINS6_IJSA_SA_SB_EEES9_SD_SF_Li256ELb0ELb1ELb0ELb0EEENS1_29StaticPersistentTileSchedulerILb0EEEEEEEEEvNT_6ParamsE)
        /*004c*/ 	.short	0x0380
        /*004e*/ 	.short	0x0a00


	//----- nvinfo : EIATTR_SW_WAR
	.align		4
.L_80:
        /*0050*/ 	.byte	0x04, 0x36
        /*0052*/ 	.short	(.L_82 - .L_81)
.L_81:
        /*0054*/ 	.word	0x00000008
.L_82:


//--------------------- .nv.info._ZN7cutlass13device_kernelIN5flash11enable_sm90INS1_16FlashAttnFwdSm90INS1_25CollectiveMainloopFwdSm90ILi2EN4cute5tupleIJNS5_1CILi2EEENS7_ILi1EEES9_EEENS6_IJNS7_ILi128EEENS7_ILi176EEESB_EEELi128ENS_6half_tEfNS_4arch4Sm90ELb0ELb0ELb1ELb0ELb0ELb0ELb0ELb1ELb1ELb1ELb0ELb0EEENS1_21CollectiveEpilogueFwdINS6_IJSB_SB_SC_EEESA_SE_SG_Li256ELb0ELb1ELb0ELb0EEENS1_29StaticPersistentTileSchedulerILb0EEEEEEEEEvNT_6ParamsE --------------------------
	.section	.nv.info._ZN7cutlass13device_kernelIN5flash11enable_sm90INS1_16FlashAttnFwdSm90INS1_25CollectiveMainloopFwdSm90ILi2EN4cute5tupleIJNS5_1CILi2EEENS7_ILi1EEES9_EEENS6_IJNS7_ILi128EEENS7_ILi176EEESB_EEELi128ENS_6half_tEfNS_4arch4Sm90ELb0ELb0ELb1ELb0ELb0ELb0ELb0ELb1ELb1ELb1ELb0ELb0EEENS1_21CollectiveEpilogueFwdINS6_IJSB_SB_SC_EEESA_SE_SG_Li256ELb0ELb1ELb0ELb0EEENS1_29StaticPersistentTileSchedulerILb0EEEEEEEEEvNT_6ParamsE,"",@"SHT_CUDA_INFO"
	.sectionflags	@""
	.align	4


	//----- nvinfo : EIATTR_CUDA_API_VERSION
	.align		4
        /*0000*/ 	.byte	0x04, 0x37
        /*0002*/ 	.short	(.L_84 - .L_83)
.L_83:
        /*0004*/ 	.word	0x00000082


	//----- nvinfo : EIATTR_KPARAM_INFO
	.align		4
.L_84:
        /*0008*/ 	.byte	0x04, 0x17
        /*000a*/ 	.short	(.L_86 - .L_85)
.L_85:
        /*000c*/ 	.word	0x00000000
        /*0010*/ 	.short	0x0000
        /*0012*/ 	.short	0x0000
        /*0014*/ 	.byte	0x00, 0xf0, 0x01, 0x28


	//----- nvinfo : EIATTR_SPARSE_MMA_MASK
	.align		4
.L_86:
        /*0018*/ 	.byte	0x03, 0x50
        /*001a*/ 	.short	0x0000


	//----- nvinfo : EIATTR_MAXREG_COUNT
	.align		4
        /*001c*/ 	.byte	0x03, 0x1b
        /*001e*/ 	.short	0x00a8


	//----- nvinfo : EIATTR_MERCURY_ISA_VERSION
	.align		4
        /*0020*/ 	.byte	0x03, 0x5f
        /*0022*/ 	.short	0x0101


	//----- nvinfo : EIATTR_VRC_CTA_INIT_COUNT
	.align		4
        /*0024*/ 	.byte	0x02, 0x4a
	.zero		1
	.zero		1


	//----- nvinfo : EIATTR_EXIT_INSTR_OFFSETS
	.align		4
        /*0028*/ 	.byte	0x04, 0x1c
        /*002a*/ 	.short	(.L_88 - .L_87)


	//   ....[0]....
.L_87:
        /*002c*/ 	.word	0x00000010


	//----- nvinfo : EIATTR_MAX_THREADS
	.align		4
.L_88:
        /*0030*/ 	.byte	0x04, 0x05
        /*0032*/ 	.short	(.L_90 - .L_89)
.L_89:
        /*0034*/ 	.word	0x00000180
        /*0038*/ 	.word	0x00000001
        /*003c*/ 	.word	0x00000001


	//----- nvinfo : EIATTR_CBANK_PARAM_SIZE
	.align		4
.L_90:
        /*0040*/ 	.byte	0x03, 0x19
        /*0042*/ 	.short	0x0a00


	//----- nvinfo : EIATTR_PARAM_CBANK
	.align		4
        /*0044*/ 	.byte	0x04, 0x0a
        /*0046*/ 	.short	(.L_92 - .L_91)
	.align		4
.L_91:
        /*0048*/ 	.word	index@(.nv.constant0._ZN7cutlass13device_kernelIN5flash11enable_sm90INS1_16FlashAttnFwdSm90INS1_25CollectiveMainloopFwdSm90ILi2EN4cute5tupleIJNS5_1CILi2EEENS7_ILi1EEES9_EEENS6_IJNS7_ILi128EEENS7_ILi176EEESB_EEELi128ENS_6half_tEfNS_4arch4Sm90ELb0ELb0ELb1ELb0ELb0ELb0ELb0ELb1ELb1ELb1ELb0ELb0EEENS1_21CollectiveEpilogueFwdINS6_IJSB_SB_SC_EEESA_SE_SG_Li256ELb0ELb1ELb0ELb0EEENS1_29StaticPersistentTileSchedulerILb0EEEEEEEEEvNT_6ParamsE)
        /*004c*/ 	.short	0x0380
        /*004e*/ 	.short	0x0a00


	//----- nvinfo : EIATTR_SW_WAR
	.align		4
.L_92:
        /*0050*/ 	.byte	0x04, 0x36
        /*0052*/ 	.short	(.L_94 - .L_93)
.L_93:
        /*0054*/ 	.word	0x00000008
.L_94:


//--------------------- .nv.info._ZN7cutlass13device_kernelIN5flash11enable_sm90INS1_16FlashAttnFwdSm90INS1_25CollectiveMainloopFwdSm90ILi2EN4cute5tupleIJNS5_1CILi1EEES8_S8_EEENS6_IJNS7_ILi128EEENS7_ILi176EEESA_EEELi128ENS_6half_tEfNS_4arch4Sm90ELb0ELb0ELb1ELb1ELb0ELb0ELb0ELb1ELb1ELb1ELb0ELb0EEENS1_21CollectiveEpilogueFwdINS6_IJSA_SA_SB_EEES9_SD_SF_Li256ELb1ELb1ELb0ELb0EEENS1_36VarlenDynamicPersistentTileSchedulerILi128ELi176ELi256ELi128ELb0ELb1ELb1ELb0ELb1ELb1EEEEEEEEEvNT_6ParamsE --------------------------
	.section	.nv.info._ZN7cutlass13device_kernelIN5flash11enable_sm90INS1_16FlashAttnFwdSm90INS1_25CollectiveMainloopFwdSm90ILi2EN4cute5tupleIJNS5_1CILi1EEES8_S8_EEENS6_IJNS7_ILi128EEENS7_ILi176EEESA_EEELi128ENS_6half_tEfNS_4arch4Sm90ELb0ELb0ELb1ELb1ELb0ELb0ELb0ELb1ELb1ELb1ELb0ELb0EEENS1_21CollectiveEpilogueFwdINS6_IJSA_SA_SB_EEES9_SD_SF_Li256ELb1ELb1ELb0ELb0EEENS1_36VarlenDynamicPersistentTileSchedulerILi128ELi176ELi256ELi128ELb0ELb1ELb1ELb0ELb1ELb1EEEEEEEEEvNT_6ParamsE,"",@"SHT_CUDA_INFO"
	.sectionflags	@""
	.align	4


	//----- nvinfo : EIATTR_CUDA_API_VERSION
	.align		4
        /*0000*/ 	.byte	0x04, 0x37
        /*0002*/ 	.short	(.L_96 - .L_95)
.L_95:
        /*0004*/ 	.word	0x00000082


	//----- nvinfo : EIATTR_KPARAM_INFO
	.align		4
.L_96:
        /*0008*/ 	.byte	0x04, 0x17
        /*000a*/ 	.short	(.L_98 - .L_97)
.L_97:
        /*000c*/ 	.word	0x00000000
        /*0010*/ 	.short	0x0000
        /*0012*/ 	.short	0x0000
        /*0014*/ 	.byte	0x00, 0xf0, 0x01, 0x2a


	//----- nvinfo : EIATTR_SPARSE_MMA_MASK
	.align		4
.L_98:
        /*0018*/ 	.byte	0x03, 0x50
        /*001a*/ 	.short	0x0000


	//----- nvinfo : EIATTR_MAXREG_COUNT
	.align		4
        /*001c*/ 	.byte	0x03, 0x1b
        /*001e*/ 	.short	0x00a8


	//----- nvinfo : EIATTR_MERCURY_ISA_VERSION
	.align		4
        /*0020*/ 	.byte	0x03, 0x5f
        /*0022*/ 	.short	0x0101


	//----- nvinfo : EIATTR_VRC_CTA_INIT_COUNT
	.align		4
        /*0024*/ 	.byte	0x02, 0x4a
	.zero		1
	.zero		1


	//----- nvinfo : EIATTR_EXIT_INSTR_OFFSETS
	.align		4
        /*0028*/ 	.byte	0x04, 0x1c
        /*002a*/ 	.short	(.L_100 - .L_99)


	//   ....[0]....
.L_99:
        /*002c*/ 	.word	0x00000010


	//----- nvinfo : EIATTR_MAX_THREADS
	.align		4
.L_100:
        /*0030*/ 	.byte	0x04, 0x05
        /*0032*/ 	.short	(.L_102 - .L_101)
.L_101:
        /*0034*/ 	.word	0x00000180
        /*0038*/ 	.word	0x00000001
        /*003c*/ 	.word	0x00000001


	//----- nvinfo : EIATTR_CBANK_PARAM_SIZE
	.align		4
.L_102:
        /*0040*/ 	.byte	0x03, 0x19
        /*0042*/ 	.short	0x0a80


	//----- nvinfo : EIATTR_PARAM_CBANK
	.align		4
        /*0044*/ 	.byte	0x04, 0x0a
        /*0046*/ 	.short	(.L_104 - .L_103)
	.align		4
.L_103:
        /*0048*/ 	.word	index@(.nv.constant0._ZN7cutlass13device_kernelIN5flash11enable_sm90INS1_16FlashAttnFwdSm90INS1_25CollectiveMainloopFwdSm90ILi2EN4cute5tupleIJNS5_1CILi1EEES8_S8_EEENS6_IJNS7_ILi128EEENS7_ILi176EEESA_EEELi128ENS_6half_tEfNS_4arch4Sm90ELb0ELb0ELb1ELb1ELb0ELb0ELb0ELb1ELb1ELb1ELb0ELb0EEENS1_21CollectiveEpilogueFwdINS6_IJSA_SA_SB_EEES9_SD_SF_Li256ELb1ELb1ELb0ELb0EEENS1_36VarlenDynamicPersistentTileSchedulerILi128ELi176ELi256ELi128ELb0ELb1ELb1ELb0ELb1ELb1EEEEEEEEEvNT_6ParamsE)
        /*004c*/ 	.short	0x0380
        /*004e*/ 	.short	0x0a80


	//----- nvinfo : EIATTR_SW_WAR
	.align		4
.L_104:
        /*0050*/ 	.byte	0x04, 0x36
        /*0052*/ 	.short	(.L_106 - .L_105)
.L_105:
        /*0054*/ 	.word	0x00000008
.L_106:


//--------------------- .nv.info._ZN7cutlass13device_kernelIN5flash11enable_sm90INS1_16FlashAttnFwdSm90INS1_25CollectiveMainloopFwdSm90ILi2EN4cute5tupleIJNS5_1CILi1EEES8_S8_EEENS6_IJNS7_ILi128EEENS7_ILi176EEESA_EEELi128ENS_6half_tEfNS_4arch4Sm90ELb0ELb0ELb1ELb1ELb0ELb1ELb0ELb1ELb1ELb1ELb0ELb0EEENS1_21CollectiveEpilogueFwdINS6_IJSA_SA_SB_EEES9_SD_SF_Li256ELb1ELb1ELb0ELb0EEENS1_36VarlenDynamicPersistentTileSchedulerILi128ELi176ELi256ELi128ELb0ELb1ELb1ELb0ELb1ELb1EEEEEEEEEvNT_6ParamsE --------------------------
	.section	.nv.info._ZN7cutlass13device_kernelIN5flash11enable_sm90INS1_16FlashAttnFwdSm90INS1_25CollectiveMainloopFwdSm90ILi2EN4cute5tupleIJNS5_1CILi1EEES8_S8_EEENS6_IJNS7_ILi128EEENS7_ILi176EEESA_EEELi128ENS_6half_tEfNS_4arch4Sm90ELb0ELb0ELb1ELb1ELb0ELb1ELb0ELb1ELb1ELb1ELb0ELb0EEENS1_21CollectiveEpilogueFwdINS6_IJSA_SA_SB_EEES9_SD_SF_Li256ELb1ELb1ELb0ELb0EEENS1_36VarlenDynamicPersistentTileSchedulerILi128ELi176ELi256ELi128ELb0ELb1ELb1ELb0ELb1ELb1EEEEEEEEEvNT_6ParamsE,"",@"SHT_CUDA_INFO"
	.sectionflags	@""
	.align	4


	//----- nvinfo : EIATTR_CUDA_API_VERSION
	.align		4
        /*0000*/ 	.byte	0x04, 0x37
        /*0002*/ 	.short	(.L_108 - .L_107)
.L_107:
        /*0004*/ 	.word	0x00000082


	//----- nvinfo : EIATTR_KPARAM_INFO
	.align		4
.L_108:
        /*0008*/ 	.byte	0x04, 0x17
        /*000a*/ 	.short	(.L_110 - .L_109)
.L_109:
        /*000c*/ 	.word	0x00000000
        /*0010*/ 	.short	0x0000
        /*0012*/ 	.short	0x0000
        /*0014*/ 	.byte	0x00, 0xf0, 0x01, 0x2a


	//----- nvinfo : EIATTR_SPARSE_MMA_MASK
	.align		4
.L_110:
        /*0018*/ 	.byte	0x03, 0x50
        /*001a*/ 	.short	0x0000


	//----- nvinfo : EIATTR_MAXREG_COUNT
	.align		4
        /*001c*/ 	.byte	0x03, 0x1b
        /*001e*/ 	.short	0x00a8


	//----- nvinfo : EIATTR_MERCURY_ISA_VERSION
	.align		4
        /*0020*/ 	.byte	0x03, 0x5f
        /*0022*/ 	.short	0x0101


	//----- nvinfo : EIATTR_VRC_CTA_INIT_COUNT
	.align		4
        /*0024*/ 	.byte	0x02, 0x4a
	.zero		1
	.zero		1


	//----- nvinfo : EIATTR_EXIT_INSTR_OFFSETS
	.align		4
        /*0028*/ 	.byte	0x04, 0x1c
        /*002a*/ 	.short	(.L_112 - .L_111)


	//   ....[0]....
.L_111:
        /*002c*/ 	.word	0x00000010


	//----- nvinfo : EIATTR_MAX_THREADS
	.align		4
.L_112:
        /*0030*/ 	.byte	0x04, 0x05
        /*0032*/ 	.short	(.L_114 - .L_113)
.L_113:
        /*0034*/ 	.word	0x00000180
        /*0038*/ 	.word	0x00000001
        /*003c*/ 	.word	0x00000001


	//----- nvinfo : EIATTR_CBANK_PARAM_SIZE
	.align		4
.L_114:
        /*0040*/ 	.byte	0x03, 0x19
        /*0042*/ 	.short	0x0a80


	//----- nvinfo : EIATTR_PARAM_CBANK
	.align		4
        /*0044*/ 	.byte	0x04, 0x0a
        /*0046*/ 	.short	(.L_116 - .L_115)
	.align		4
.L_115:
        /*0048*/ 	.word	index@(.nv.constant0._ZN7cutlass13device_kernelIN5flash11enable_sm90INS1_16FlashAttnFwdSm90INS1_25CollectiveMainloopFwdSm90ILi2EN4cute5tupleIJNS5_1CILi1EEES8_S8_EEENS6_IJNS7_ILi128EEENS7_ILi176EEESA_EEELi128ENS_6half_tEfNS_4arch4Sm90ELb0ELb0ELb1ELb1ELb0ELb1ELb0ELb1ELb1ELb1ELb0ELb0EEENS1_21CollectiveEpilogueFwdINS6_IJSA_SA_SB_EEES9_SD_SF_Li256ELb1ELb1ELb0ELb0EEENS1_36VarlenDynamicPersistentTileSchedulerILi128ELi176ELi256ELi128ELb0ELb1ELb1ELb0ELb1ELb1EEEEEEEEEvNT_6ParamsE)
        /*004c*/ 	.short	0x0380
        /*004e*/ 	.short	0x0a80


	//----- nvinfo : EIATTR_SW_WAR
	.align		4
.L_116:
        /*0050*/ 	.byte	0x04, 0x36
        /*0052*/ 	.short	(.L_118 - .L_117)
.L_117:
        /*0054*/ 	.word	0x00000008
.L_118:


//--------------------- .nv.info._ZN7cutlass13device_kernelIN5flash11enable_sm90INS1_16FlashAttnFwdSm90INS1_25CollectiveMainloopFwdSm90ILi2EN4cute5tupleIJNS5_1CILi1EEES8_S8_EEENS6_IJNS7_ILi128EEESA_SA_EEELi128ENS_6half_tEfNS_4arch4Sm90ELb0ELb1ELb1ELb0ELb0ELb0ELb0ELb1ELb1ELb1ELb0ELb0EEENS1_21CollectiveEpilogueFwdISB_S9_SC_SE_Li256ELb0ELb1ELb0ELb0EEENS1_30DynamicPersistentTileSchedulerILi256ELi128ELb0ELb1ELb1EEEEEEEEEvNT_6ParamsE --------------------------
	.section	.nv.info._ZN7cutlass13device_kernelIN5flash11enable_sm90INS1_16FlashAttnFwdSm90INS1_25CollectiveMainloopFwdSm90ILi2EN4cute5tupleIJNS5_1CILi1EEES8_S8_EEENS6_IJNS7_ILi128EEESA_SA_EEELi128ENS_6half_tEfNS_4arch4Sm90ELb0ELb1ELb1ELb0ELb0ELb0ELb0ELb1ELb1ELb1ELb0ELb0EEENS1_21CollectiveEpilogueFwdISB_S9_SC_SE_Li256ELb0ELb1ELb0ELb0EEENS1_30DynamicPersistentTileSchedulerILi256ELi128ELb0ELb1ELb1EEEEEEEEEvNT_6ParamsE,"",@"SHT_CUDA_INFO"
	.sectionflags	@""
	.align	4


	//----- nvinfo : EIATTR_CUDA_API_VERSION
	.align		4
        /*0000*/ 	.byte	0x04, 0x37
        /*0002*/ 	.short	(.L_120 - .L_119)
.L_119:
        /*0004*/ 	.word	0x00000082


	//----- nvinfo : EIATTR_KPARAM_INFO
	.align		4
.L_120:
        /*0008*/ 	.byte	0x04, 0x17
        /*000a*/ 	.short	(.L_122 - .L_121)
.L_121:
        /*000c*/ 	.word	0x00000000
        /*0010*/ 	.short	0x0000
        /*0012*/ 	.short	0x0000
        /*0014*/ 	.byte	0x00, 0xf0, 0x01, 0x2a


	//----- nvinfo : EIATTR_SPARSE_MMA_MASK
	.align		4
.L_122:
        /*0018*/ 	.byte	0x03, 0x50
        /*001a*/ 	.short	0x0000


	//----- nvinfo : EIATTR_MAXREG_COUNT
	.align		4
        /*001c*/ 	.byte	0x03, 0x1b
        /*001e*/ 	.short	0x00a8


	//----- nvinfo : EIATTR_MERCURY_ISA_VERSION
	.align		4
        /*0020*/ 	.byte	0x03, 0x5f
        /*0022*/ 	.short	0x0101


	//----- nvinfo : EIATTR_VRC_CTA_INIT_COUNT
	.align		4
        /*0024*/ 	.byte	0x02, 0x4a
	.zero		1
	.zero		1


	//----- nvinfo : EIATTR_EXIT_INSTR_OFFSETS
	.align		4
        /*0028*/ 	.byte	0x04, 0x1c
        /*002a*/ 	.short	(.L_124 - .L_123)


	//   ....[0]....
.L_123:
        /*002c*/ 	.word	0x00000010


	//----- nvinfo : EIATTR_MAX_THREADS
	.align		4
.L_124:
        /*0030*/ 	.byte	0x04, 0x05
        /*0032*/ 	.short	(.L_126 - .L_125)
.L_125:
        /*0034*/ 	.word	0x00000180
        /*0038*/ 	.word	0x00000001
        /*003c*/ 	.word	0x00000001


	//----- nvinfo : EIATTR_CBANK_PARAM_SIZE
	.align		4
.L_126:
        /*0040*/ 	.byte	0x03, 0x19
        /*0042*/ 	.short	0x0a80


	//----- nvinfo : EIATTR_PARAM_CBANK
	.align		4
        /*0044*/ 	.byte	0x04, 0x0a
        /*0046*/ 	.short	(.L_128 - .L_127)
	.align		4
.L_127:
        /*0048*/ 	.word	index@(.nv.constant0._ZN7cutlass13device_kernelIN5flash11enable_sm90INS1_16FlashAttnFwdSm90INS1_25CollectiveMainloopFwdSm90ILi2EN4cute5tupleIJNS5_1CILi1EEES8_S8_EEENS6_IJNS7_ILi128EEESA_SA_EEELi128ENS_6half_tEfNS_4arch4Sm90ELb0ELb1ELb1ELb0ELb0ELb0ELb0ELb1ELb1ELb1ELb0ELb0EEENS1_21CollectiveEpilogueFwdISB_S9_SC_SE_Li256ELb0ELb1ELb0ELb0EEENS1_30DynamicPersistentTileSchedulerILi256ELi128ELb0ELb1ELb1EEEEEEEEEvNT_6ParamsE)
        /*004c*/ 	.short	0x0380
        /*004e*/ 	.short	0x0a80


	//----- nvinfo : EIATTR_SW_WAR
	.align		4
.L_128:
        /*0050*/ 	.byte	0x04, 0x36
        /*0052*/ 	.short	(.L_130 - .L_129)
.L_129:
        /*0054*/ 	.word	0x00000008
.L_130:


//--------------------- .nv.info._ZN7cutlass13device_kernelIN5flash11enable_sm90INS1_16FlashAttnFwdSm90INS1_25CollectiveMainloopFwdSm90ILi2EN4cute5tupleIJNS5_1CILi1EEES8_S8_EEENS6_IJNS7_ILi128EEESA_SA_EEELi128ENS_6half_tEfNS_4arch4Sm90ELb0ELb1ELb1ELb1ELb0ELb0ELb0ELb1ELb1ELb1ELb0ELb0EEENS1_21CollectiveEpilogueFwdISB_S9_SC_SE_Li256ELb1ELb1ELb0ELb0EEENS1_36VarlenDynamicPersistentTileSchedulerILi128ELi128ELi256ELi128ELb0ELb1ELb1ELb1ELb0ELb1EEEEEEEEEvNT_6ParamsE --------------------------
	.section	.nv.info._ZN7cutlass13device_kernelIN5flash11enable_sm90INS1_16FlashAttnFwdSm90INS1_25CollectiveMainloopFwdSm90ILi2EN4cute5tupleIJNS5_1CILi1EEES8_S8_EEENS6_IJNS7_ILi128EEESA_SA_EEELi128ENS_6half_tEfNS_4arch4Sm90ELb0ELb1ELb1ELb1ELb0ELb0ELb0ELb1ELb1ELb1ELb0ELb0EEENS1_21CollectiveEpilogueFwdISB_S9_SC_SE_Li256ELb1ELb1ELb0ELb0EEENS1_36VarlenDynamicPersistentTileSchedulerILi128ELi128ELi256ELi128ELb0ELb1ELb1ELb1ELb0ELb1EEEEEEEEEvNT_6ParamsE,"",@"SHT_CUDA_INFO"
	.sectionflags	@""
	.align	4


	//----- nvinfo : EIATTR_CUDA_API_VERSION
	.align		4
        /*0000*/ 	.byte	0x04, 0x37
        /*0002*/ 	.short	(.L_132 - .L_131)
.L_131:
        /*0004*/ 	.word	0x00000082


	//----- nvinfo : EIATTR_KPARAM_INFO
	.align		4
.L_132:
        /*0008*/ 	.byte	0x04, 0x17
        /*000a*/ 	.short	(.L_134 - .L_133)
.L_133:
        /*000c*/ 	.word	0x00000000
        /*0010*/ 	.short	0x0000
        /*0012*/ 	.short	0x0000
        /*0014*/ 	.byte	0x00, 0xf0, 0x01, 0x2a


	//----- nvinfo : EIATTR_SPARSE_MMA_MASK
	.align		4
.L_134:
        /*0018*/ 	.byte	0x03, 0x50
        /*001a*/ 	.short	0x0000


	//----- nvinfo : EIATTR_MAXREG_COUNT
	.align		4
        /*001c*/ 	.byte	0x03, 0x1b
        /*001e*/ 	.short	0x00a8


	//----- nvinfo : EIATTR_MERCURY_ISA_VERSION
	.align		4
        /*0020*/ 	.byte	0x03, 0x5f
        /*0022*/ 	.short	0x0101


	//----- nvinfo : EIATTR_VRC_CTA_INIT_COUNT
	.align		4
        /*0024*/ 	.byte	0x02, 0x4a
	.zero		1
	.zero		1


	//----- nvinfo : EIATTR_EXIT_INSTR_OFFSETS
	.align		4
        /*0028*/ 	.byte	0x04, 0x1c
        /*002a*/ 	.short	(.L_136 - .L_135)


	//   ....[0]....
.L_135:
        /*002c*/ 	.word	0x00000010


	//----- nvinfo : EIATTR_MAX_THREADS
	.align		4
.L_136:
        /*0030*/ 	.byte	0x04, 0x05
        /*0032*/ 	.short	(.L_138 - .L_137)
.L_137:
        /*0034*/ 	.word	0x00000180
        /*0038*/ 	.word	0x00000001
        /*003c*/ 	.word	0x00000001


	//----- nvinfo : EIATTR_CBANK_PARAM_SIZE
	.align		4
.L_138:
        /*0040*/ 	.byte	0x03, 0x19
        /*0042*/ 	.short	0x0a80


	//----- nvinfo : EIATTR_PARAM_CBANK
	.align		4
        /*0044*/ 	.byte	0x04, 0x0a
        /*0046*/ 	.short	(.L_140 - .L_139)
	.align		4
.L_139:
        /*0048*/ 	.word	index@(.nv.constant0._ZN7cutlass13device_kernelIN5flash11enable_sm90INS1_16FlashAttnFwdSm90INS1_25CollectiveMainloopFwdSm90ILi2EN4cute5tupleIJNS5_1CILi1EEES8_S8_EEENS6_IJNS7_ILi128EEESA_SA_EEELi128ENS_6half_tEfNS_4arch4Sm90ELb0ELb1ELb1ELb1ELb0ELb0ELb0ELb1ELb1ELb1ELb0ELb0EEENS1_21CollectiveEpilogueFwdISB_S9_SC_SE_Li256ELb1ELb1ELb0ELb0EEENS1_36VarlenDynamicPersistentTileSchedulerILi128ELi128ELi256ELi128ELb0ELb1ELb1ELb1ELb0ELb1EEEEEEEEEvNT_6ParamsE)
        /*004c*/ 	.short	0x0380
        /*004e*/ 	.short	0x0a80


	//----- nvinfo : EIATTR_SW_WAR
	.align		4
.L_140:
        /*0050*/ 	.byte	0x04, 0x36
        /*0052*/ 	.short	(.L_142 - .L_141)
.L_141:
        /*0054*/ 	.word	0x00000008
.L_142:


//--------------------- .nv.info._ZN7cutlass13device_kernelIN5flash11enable_sm90INS1_16FlashAttnFwdSm90INS1_25CollectiveMainloopFwdSm90ILi2EN4cute5tupleIJNS5_1CILi1EEES8_S8_EEENS6_IJNS7_ILi128EEESA_SA_EEELi128ENS_6half_tEfNS_4arch4Sm90ELb0ELb1ELb1ELb1ELb0ELb1ELb0ELb1ELb1ELb1ELb0ELb0EEENS1_21CollectiveEpilogueFwdISB_S9_SC_SE_Li256ELb1ELb1ELb0ELb0EEENS1_36VarlenDynamicPersistentTileSchedulerILi128ELi128ELi256ELi128ELb0ELb1ELb1ELb1ELb0ELb1EEEEEEEEEvNT_6ParamsE --------------------------
	.section	.nv.info._ZN7cutlass13device_kernelIN5flash11enable_sm90INS1_16FlashAttnFwdSm90INS1_25CollectiveMainloopFwdSm90ILi2EN4cute5tupleIJNS5_1CILi1EEES8_S8_EEENS6_IJNS7_ILi128EEESA_SA_EEELi128ENS_6half_tEfNS_4arch4Sm90ELb0ELb1ELb1ELb1ELb0ELb1ELb0ELb1ELb1ELb1ELb0ELb0EEENS1_21CollectiveEpilogueFwdISB_S9_SC_SE_Li256ELb1ELb1ELb0ELb0EEENS1_36VarlenDynamicPersistentTileSchedulerILi128ELi128ELi256ELi128ELb0ELb1ELb1ELb1ELb0ELb1EEEEEEEEEvNT_6ParamsE,"",@"SHT_CUDA_INFO"
	.sectionflags	@""
	.align	4


	//----- nvinfo : EIATTR_CUDA_API_VERSION
	.align		4
        /*0000*/ 	.byte	0x04, 0x37
        /*0002*/ 	.short	(.L_144 - .L_143)
.L_143:
        /*0004*/ 	.word	0x00000082


	//----- nvinfo : EIATTR_KPARAM_INFO
	.align		4
.L_144:
        /*0008*/ 	.byte	0x04, 0x17
        /*000a*/ 	.short	(.L_146 - .L_145)
.L_145:
        /*000c*/ 	.word	0x00000000
        /*0010*/ 	.short	0x0000
        /*0012*/ 	.short	0x0000
        /*0014*/ 	.byte	0x00, 0xf0, 0x01, 0x2a


	//----- nvinfo : EIATTR_SPARSE_MMA_MASK
	.align		4
.L_146:
        /*0018*/ 	.byte	0x03, 0x50
        /*001a*/ 	.short	0x0000


	//----- nvinfo : EIATTR_MAXREG_COUNT
	.align		4
        /*001c*/ 	.byte	0x03, 0x1b
        /*001e*/ 	.short	0x00a8


	//----- nvinfo : EIATTR_MERCURY_ISA_VERSION
	.align		4
        /*0020*/ 	.byte	0x03, 0x5f
        /*0022*/ 	.short	0x0101


	//----- nvinfo : EIATTR_VRC_CTA_INIT_COUNT
	.align		4
        /*0024*/ 	.byte	0x02, 0x4a
	.zero		1
	.zero		1


	//----- nvinfo : EIATTR_EXIT_INSTR_OFFSETS
	.align		4
        /*0028*/ 	.byte	0x04, 0x1c
        /*002a*/ 	.short	(.L_148 - .L_147)


	//   ....[0]....
.L_147:
        /*002c*/ 	.word	0x00000010


	//----- nvinfo : EIATTR_MAX_THREADS
	.align		4
.L_148:
        /*0030*/ 	.byte	0x04, 0x05
        /*0032*/ 	.short	(.L_150 - .L_149)
.L_149:
        /*0034*/ 	.word	0x00000180
        /*0038*/ 	.word	0x00000001
        /*003c*/ 	.word	0x00000001


	//----- nvinfo : EIATTR_CBANK_PARAM_SIZE
	.align		4
.L_150:
        /*0040*/ 	.byte	0x03, 0x19
        /*0042*/ 	.short	0x0a80


	//----- nvinfo : EIATTR_PARAM_CBANK
	.align		4
        /*0044*/ 	.byte	0x04, 0x0a
        /*0046*/ 	.short	(.L_152 - .L_151)
	.align		4
.L_151:
        /*0048*/ 	.word	index@(.nv.constant0._ZN7cutlass13device_kernelIN5flash11enable_sm90INS1_16FlashAttnFwdSm90INS1_25CollectiveMainloopFwdSm90ILi2EN4cute5tupleIJNS5_1CILi1EEES8_S8_EEENS6_IJNS7_ILi128EEESA_SA_EEELi128ENS_6half_tEfNS_4arch4Sm90ELb0ELb1ELb1ELb1ELb0ELb1ELb0ELb1ELb1ELb1ELb0ELb0EEENS1_21CollectiveEpilogueFwdISB_S9_SC_SE_Li256ELb1ELb1ELb0ELb0EEENS1_36VarlenDynamicPersistentTileSchedulerILi128ELi128ELi256ELi128ELb0ELb1ELb1ELb1ELb0ELb1EEEEEEEEEvNT_6ParamsE)
        /*004c*/ 	.short	0x0380
        /*004e*/ 	.short	0x0a80


	//----- nvinfo : EIATTR_SW_WAR
	.align		4
.L_152:
        /*0050*/ 	.byte	0x04, 0x36
        /*0052*/ 	.short	(.L_154 - .L_153)
.L_153:
        /*0054*/ 	.word	0x00000008
.L_154:


//--------------------- .nv.info._ZN7cutlass13device_kernelIN5flash11enable_sm90INS1_16FlashAttnFwdSm90INS1_25CollectiveMainloopFwdSm90ILi2EN4cute5tupleIJNS5_1CILi1EEES8_S8_EEENS6_IJNS7_ILi128EEESA_SA_EEELi128ENS_6half_tEfNS_4arch4Sm90ELb1ELb0ELb1ELb0ELb0ELb0ELb0ELb1ELb1ELb1ELb0ELb0EEENS1_21CollectiveEpilogueFwdISB_S9_SC_SE_Li256ELb0ELb1ELb0ELb0EEENS1_30DynamicPersistentTileSchedulerILi256ELi128ELb0ELb1ELb1EEEEEEEEEvNT_6ParamsE --------------------------
	.section	.nv.info._ZN7cutlass13device_kernelIN5flash11enable_sm90INS1_16FlashAttnFwdSm90INS1_25CollectiveMainloopFwdSm90ILi2EN4cute5tupleIJNS5_1CILi1EEES8_S8_EEENS6_IJNS7_ILi128EEESA_SA_EEELi128ENS_6half_tEfNS_4arch4Sm90ELb1ELb0ELb1ELb0ELb0ELb0ELb0ELb1ELb1ELb1ELb0ELb0EEENS1_21CollectiveEpilogueFwdISB_S9_SC_SE_Li256ELb0ELb1ELb0ELb0EEENS1_30DynamicPersistentTileSchedulerILi256ELi128ELb0ELb1ELb1EEEEEEEEEvNT_6ParamsE,"",@"SHT_CUDA_INFO"
	.sectionflags	@""
	.align	4


	//----- nvinfo : EIATTR_CUDA_API_VERSION
	.align		4
        /*0000*/ 	.byte	0x04, 0x37
        /*0002*/ 	.short	(.L_156 - .L_155)
.L_155:
        /*0004*/ 	.word	0x00000082


	//----- nvinfo : EIATTR_KPARAM_INFO
	.align		4
.L_156:
        /*0008*/ 	.byte	0x04, 0x17
        /*000a*/ 	.short	(.L_158 - .L_157)
.L_157:
        /*000c*/ 	.word	0x00000000
        /*0010*/ 	.short	0x0000
        /*0012*/ 	.short	0x0000
        /*0014*/ 	.byte	0x00, 0xf0, 0x01, 0x2a


	//----- nvinfo : EIATTR_SPARSE_MMA_MASK
	.align		4
.L_158:
        /*0018*/ 	.byte	0x03, 0x50
        /*001a*/ 	.short	0x0000


	//----- nvinfo : EIATTR_MAXREG_COUNT
	.align		4
        /*001c*/ 	.byte	0x03, 0x1b
        /*001e*/ 	.short	0x00a8


	//----- nvinfo : EIATTR_MERCURY_ISA_VERSION
	.align		4
        /*0020*/ 	.byte	0x03, 0x5f
        /*0022*/ 	.short	0x0101


	//----- nvinfo : EIATTR_VRC_CTA_INIT_COUNT
	.align		4
        /*0024*/ 	.byte	0x02, 0x4a
	.zero		1
	.zero		1


	//----- nvinfo : EIATTR_EXIT_INSTR_OFFSETS
	.align		4
        /*0028*/ 	.byte	0x04, 0x1c
        /*002a*/ 	.short	(.L_160 - .L_159)


	//   ....[0]....
.L_159:
        /*002c*/ 	.word	0x00000010


	//----- nvinfo : EIATTR_MAX_THREADS
	.align		4
.L_160:
        /*0030*/ 	.byte	0x04, 0x05
        /*0032*/ 	.short	(.L_162 - .L_161)
.L_161:
        /*0034*/ 	.word	0x00000180
        /*0038*/ 	.word	0x00000001
        /*003c*/ 	.word	0x00000001


	//----- nvinfo : EIATTR_CBANK_PARAM_SIZE
	.align		4
.L_162:
        /*0040*/ 	.byte	0x03, 0x19
        /*0042*/ 	.short	0x0a80


	//----- nvinfo : EIATTR_PARAM_CBANK
	.align		4
        /*0044*/ 	.byte	0x04, 0x0a
        /*0046*/ 	.short	(.L_164 - .L_163)
	.align		4
.L_163:
        /*0048*/ 	.word	index@(.nv.constant0._ZN7cutlass13device_kernelIN5flash11enable_sm90INS1_16FlashAttnFwdSm90INS1_25CollectiveMainloopFwdSm90ILi2EN4cute5tupleIJNS5_1CILi1EEES8_S8_EEENS6_IJNS7_ILi128EEESA_SA_EEELi128ENS_6half_tEfNS_4arch4Sm90ELb1ELb0ELb1ELb0ELb0ELb0ELb0ELb1ELb1ELb1ELb0ELb0EEENS1_21CollectiveEpilogueFwdISB_S9_SC_SE_Li256ELb0ELb1ELb0ELb0EEENS1_30DynamicPersistentTileSchedulerILi256ELi128ELb0ELb1ELb1EEEEEEEEEvNT_6ParamsE)
        /*004c*/ 	.short	0x0380
        /*004e*/ 	.short	0x0a80


	//----- nvinfo : EIATTR_SW_WAR
	.align		4
.L_164:
        /*0050*/ 	.byte	0x04, 0x36
        /*0052*/ 	.short	(.L_166 - .L_165)
.L_165:
        /*0054*/ 	.word	0x00000008
.L_166:


//--------------------- .nv.info._ZN7cutlass13device_kernelIN5flash11enable_sm90INS1_16FlashAttnFwdSm90INS1_25CollectiveMainloopFwdSm90ILi2EN4cute5tupleIJNS5_1CILi1EEES8_S8_EEENS6_IJNS7_ILi128EEESA_SA_EEELi128ENS_6half_tEfNS_4arch4Sm90ELb1ELb0ELb1ELb1ELb0ELb0ELb0ELb1ELb1ELb1ELb0ELb0EEENS1_21CollectiveEpilogueFwdISB_S9_SC_SE_Li256ELb1ELb1ELb0ELb0EEENS1_36VarlenDynamicPersistentTileSchedulerILi128ELi128ELi256ELi128ELb0ELb1ELb1ELb1ELb1ELb1EEEEEEEEEvNT_6ParamsE --------------------------
	.section	.nv.info._ZN7cutlass13device_kernelIN5flash11enable_sm90INS1_16FlashAttnFwdSm90INS1_25CollectiveMainloopFwdSm90ILi2EN4cute5tupleIJNS5_1CILi1EEES8_S8_EEENS6_IJNS7_ILi128EEESA_SA_EEELi128ENS_6half_tEfNS_4arch4Sm90ELb1ELb0ELb1ELb1ELb0ELb0ELb0ELb1ELb1ELb1ELb0ELb0EEENS1_21CollectiveEpilogueFwdISB_S9_SC_SE_Li256ELb1ELb1ELb0ELb0EEENS1_36VarlenDynamicPersistentTileSchedulerILi128ELi128ELi256ELi128ELb0ELb1ELb1ELb1ELb1ELb1EEEEEEEEEvNT_6ParamsE,"",@"SHT_CUDA_INFO"
	.sectionflags	@""
	.align	4


	//----- nvinfo : EIATTR_CUDA_API_VERSION
	.align		4
        /*0000*/ 	.byte	0x04, 0x37
        /*0002*/ 	.short	(.L_168 - .L_167)
.L_167:
        /*0004*/ 	.word	0x00000082


	//----- nvinfo : EIATTR_KPARAM_INFO
	.align		4
.L_168:
        /*0008*/ 	.byte	0x04, 0x17
        /*000a*/ 	.short	(.L_170 - .L_169)
.L_169:
        /*000c*/ 	.word	0x00000000
        /*0010*/ 	.short	0x0000
        /*0012*/ 	.short	0x0000
        /*0014*/ 	.byte	0x00, 0xf0, 0x01, 0x2a


	//----- nvinfo : EIATTR_SPARSE_MMA_MASK
	.align		4
.L_170:
        /*0018*/ 	.byte	0x03, 0x50
        /*001a*/ 	.short	0x0000


	//----- nvinfo : EIATTR_MAXREG_COUNT
	.align		4
        /*001c*/ 	.byte	0x03, 0x1b
        /*001e*/ 	.short	0x00a8


	//----- nvinfo : EIATTR_MERCURY_ISA_VERSION
	.align		4
        /*0020*/ 	.byte	0x03, 0x5f
        /*0022*/ 	.short	0x0101


	//----- nvinfo : EIATTR_VRC_CTA_INIT_COUNT
	.align		4
        /*0024*/ 	.byte	0x02, 0x4a
	.zero		1
	.zero		1


	//----- nvinfo : EIATTR_EXIT_INSTR_OFFSETS
	.align		4
        /*0028*/ 	.byte	0x04, 0x1c
        /*002a*/ 	.short	(.L_172 - .L_171)


	//   ....[0]....
.L_171:
        /*002c*/ 	.word	0x00000010


	//----- nvinfo : EIATTR_MAX_THREADS
	.align		4
.L_172:
        /*0030*/ 	.byte	0x04, 0x05
        /*0032*/ 	.short	(.L_174 - .L_173)
.L_173:
        /*0034*/ 	.word	0x00000180
        /*0038*/ 	.word	0x00000001
        /*003c*/ 	.word	0x00000001


	//----- nvinfo : EIATTR_CBANK_PARAM_SIZE
	.align		4
.L_174:
        /*0040*/ 	.byte	0x03, 0x19
        /*0042*/ 	.short	0x0a80


	//----- nvinfo : EIATTR_PARAM_CBANK
	.align		4
        /*0044*/ 	.byte	0x04, 0x0a
        /*0046*/ 	.short	(.L_176 - .L_175)
	.align		4
.L_175:
        /*0048*/ 	.word	index@(.nv.constant0._ZN7cutlass13device_kernelIN5flash11enable_sm90INS1_16FlashAttnFwdSm90INS1_25CollectiveMainloopFwdSm90ILi2EN4cute5tupleIJNS5_1CILi1EEES8_S8_EEENS6_IJNS7_ILi128EEESA_SA_EEELi128ENS_6half_tEfNS_4arch4Sm90ELb1ELb0ELb1ELb1ELb0ELb0ELb0ELb1ELb1ELb1ELb0ELb0EEENS1_21CollectiveEpilogueFwdISB_S9_SC_SE_Li256ELb1ELb1ELb0ELb0EEENS1_36VarlenDynamicPersistentTileSchedulerILi128ELi128ELi256ELi128ELb0ELb1ELb1ELb1ELb1ELb1EEEEEEEEEvNT_6ParamsE)
        /*004c*/ 	.short	0x0380
        /*004e*/ 	.short	0x0a80


	//----- nvinfo : EIATTR_SW_WAR
	.align		4
.L_176:
        /*0050*/ 	.byte	0x04, 0x36
        /*0052*/ 	.short	(.L_178 - .L_177)
.L_177:
        /*0054*/ 	.word	0x00000008
.L_178:


//--------------------- .nv.info._ZN7cutlass13device_kernelIN5flash11enable_sm90INS1_16FlashAttnFwdSm90INS1_25CollectiveMainloopFwdSm90ILi2EN4cute5tupleIJNS5_1CILi1EEES8_S8_EEENS6_IJNS7_ILi128EEESA_SA_EEELi128ENS_6half_tEfNS_4arch4Sm90ELb1ELb0ELb1ELb1ELb0ELb1ELb0ELb1ELb1ELb1ELb0ELb0EEENS1_21CollectiveEpilogueFwdISB_S9_SC_SE_Li256ELb1ELb1ELb0ELb0EEENS1_36VarlenDynamicPersistentTileSchedulerILi128ELi128ELi256ELi128ELb0ELb1ELb1ELb1ELb1ELb1EEEEEEEEEvNT_6ParamsE --------------------------
	.section	.nv.info._ZN7cutlass13device_kernelIN5flash11enable_sm90INS1_16FlashAttnFwdSm90INS1_25CollectiveMainloopFwdSm90ILi2EN4cute5tupleIJNS5_1CILi1EEES8_S8_EEENS6_IJNS7_ILi128EEESA_SA_EEELi128ENS_6half_tEfNS_4arch4Sm90ELb1ELb0ELb1ELb1ELb0ELb1ELb0ELb1ELb1ELb1ELb0ELb0EEENS1_21CollectiveEpilogueFwdISB_S9_SC_SE_Li256ELb1ELb1ELb0ELb0EEENS1_36VarlenDynamicPersistentTileSchedulerILi128ELi128ELi256ELi128ELb0ELb1ELb1ELb1ELb1ELb1EEEEEEEEEvNT_6ParamsE,"",@"SHT_CUDA_INFO"
	.sectionflags	@""
	.align	4


	//----- nvinfo : EIATTR_CUDA_API_VERSION
	.align		4
        /*0000*/ 	.byte	0x04, 0x37
        /*0002*/ 	.short	(.L_180 - .L_179)
.L_179:
        /*0004*/ 	.word	0x00000082


	//----- nvinfo : EIATTR_KPARAM_INFO
	.align		4
.L_180:
        /*0008*/ 	.byte	0x04, 0x17
        /*000a*/ 	.short	(.L_182 - .L_181)
.L_181:
        /*000c*/ 	.word	0x00000000
        /*0010*/ 	.short	0x0000
        /*0012*/ 	.short	0x0000
        /*0014*/ 	.byte	0x00, 0xf0, 0x01, 0x2a


	//----- nvinfo : EIATTR_SPARSE_MMA_MASK
	.align		4
.L_182:
        /*0018*/ 	.byte	0x03, 0x50
        /*001a*/ 	.short	0x0000


	//----- nvinfo : EIATTR_MAXREG_COUNT
	.align		4
        /*001c*/ 	.byte	0x03, 0x1b
        /*001e*/ 	.short	0x00a8


	//----- nvinfo : EIATTR_MERCURY_ISA_VERSION
	.align		4
        /*0020*/ 	.byte	0x03, 0x5f
        /*0022*/ 	.short	0x0101


	//----- nvinfo : EIATTR_VRC_CTA_INIT_COUNT
	.align		4
        /*0024*/ 	.byte	0x02, 0x4a
	.zero		1
	.zero		1


	//----- nvinfo : EIATTR_EXIT_INSTR_OFFSETS
	.align		4
        /*0028*/ 	.byte	0x04, 0x1c
        /*002a*/ 	.short	(.L_184 - .L_183)


	//   ....[0]....
.L_183:
        /*002c*/ 	.word	0x00000010


	//----- nvinfo : EIATTR_MAX_THREADS
	.align		4
.L_184:
        /*0030*/ 	.byte	0x04, 0x05
        /*0032*/ 	.short	(.L_186 - .L_185)
.L_185:
        /*0034*/ 	.word	0x00000180
        /*0038*/ 	.word	0x00000001
        /*003c*/ 	.word	0x00000001


	//----- nvinfo : EIATTR_CBANK_PARAM_SIZE
	.align		4
.L_186:
        /*0040*/ 	.byte	0x03, 0x19
        /*0042*/ 	.short	0x0a80


	//----- nvinfo : EIATTR_PARAM_CBANK
	.align		4
        /*0044*/ 	.byte	0x04, 0x0a
        /*0046*/ 	.short	(.L_188 - .L_187)
	.align		4
.L_187:
        /*0048*/ 	.word	index@(.nv.constant0._ZN7cutlass13device_kernelIN5flash11enable_sm90INS1_16FlashAttnFwdSm90INS1_25CollectiveMainloopFwdSm90ILi2EN4cute5tupleIJNS5_1CILi1EEES8_S8_EEENS6_IJNS7_ILi128EEESA_SA_EEELi128ENS_6half_tEfNS_4arch4Sm90ELb1ELb0ELb1ELb1ELb0ELb1ELb0ELb1ELb1ELb1ELb0ELb0EEENS1_21CollectiveEpilogueFwdISB_S9_SC_SE_Li256ELb1ELb1ELb0ELb0EEENS1_36VarlenDynamicPersistentTileSchedulerILi128ELi128ELi256ELi128ELb0ELb1ELb1ELb1ELb1ELb1EEEEEEEEEvNT_6ParamsE)
        /*004c*/ 	.short	0x0380
        /*004e*/ 	.short	0x0a80


	//----- nvinfo : EIATTR_SW_WAR
	.align		4
.L_188:
        /*0050*/ 	.byte	0x04, 0x36
        /*0052*/ 	.short	(.L_190 - .L_189)
.L_189:
        /*0054*/ 	.word	0x00000008
.L_190:


//--------------------- .nv.callgraph             --------------------------
	.section	.nv.callgraph,"",@"SHT_CUDA_CALLGRAPH"
	.align	4
	.sectionentsize	8
	.align		4
        /*0000*/ 	.word	0x00000000
	.align		4
        /*0004*/ 	.word	0xffffffff
	.align		4
        /*0008*/ 	.word	0x00000000
	.align		4
        /*000c*/ 	.word	0xfffffffe
	.align		4
        /*0010*/ 	.word	0x00000000
	.align		4
        /*0014*/ 	.word	0xfffffffd
	.align		4
        /*0018*/ 	.word	0x00000000
	.align		4
        /*001c*/ 	.word	0xfffffffc


//--------------------- .nv.constant4             --------------------------
	.section	.nv.constant4,"a",@progbits
	.align	8
	.align		8
.nv.constant4:
        /*0000*/ 	.dword	_ZN82_INTERNAL_6a3bdbc2_46_flash_fwd_hdim128_fp16_softcap_packgqa_sm90_cu_49158569_31894cuda3std3__45__cpo5beginE
	.align		8
        /*0008*/ 	.dword	_ZN82_INTERNAL_6a3bdbc2_46_flash_fwd_hdim128_fp16_softcap_packgqa_sm90_cu_49158569_31894cuda3std3__45__cpo3endE
	.align		8
        /*0010*/ 	.dword	_ZN82_INTERNAL_6a3bdbc2_46_flash_fwd_hdim128_fp16_softcap_packgqa_sm90_cu_49158569_31894cuda3std3__45__cpo6cbeginE
	.align		8
        /*0018*/ 	.dword	_ZN82_INTERNAL_6a3bdbc2_46_flash_fwd_hdim128_fp16_softcap_packgqa_sm90_cu_49158569_31894cuda3std3__45__cpo4cendE
	.align		8
        /*0020*/ 	.dword	_ZN82_INTERNAL_6a3bdbc2_46_flash_fwd_hdim128_fp16_softcap_packgqa_sm90_cu_49158569_31894cuda3std3__484_GLOBAL__N__6a3bdbc2_46_flash_fwd_hdim128_fp16_softcap_packgqa_sm90_cu_49158569_31896ignoreE
	.align		8
        /*0028*/ 	.dword	_ZN82_INTERNAL_6a3bdbc2_46_flash_fwd_hdim128_fp16_softcap_packgqa_sm90_cu_49158569_31894cuda3std3__419piecewise_constructE
	.align		8
        /*0030*/ 	.dword	_ZN82_INTERNAL_6a3bdbc2_46_flash_fwd_hdim128_fp16_softcap_packgqa_sm90_cu_49158569_31894cuda3std3__48in_placeE
	.align		8
        /*0038*/ 	.dword	_ZN82_INTERNAL_6a3bdbc2_46_flash_fwd_hdim128_fp16_softcap_packgqa_sm90_cu_49158569_31894cuda3std6ranges3__45__cpo4swapE
	.align		8
        /*0040*/ 	.dword	_ZN82_INTERNAL_6a3bdbc2_46_flash_fwd_hdim128_fp16_softcap_packgqa_sm90_cu_49158569_31894cuda3std6ranges3__45__cpo9iter_moveE
	.align		8
        /*0048*/ 	.dword	_ZN82_INTERNAL_6a3bdbc2_46_flash_fwd_hdim128_fp16_softcap_packgqa_sm90_cu_49158569_31894cute7productE
	.align		8
        /*0050*/ 	.dword	_ZN82_INTERNAL_6a3bdbc2_46_flash_fwd_hdim128_fp16_softcap_packgqa_sm90_cu_49158569_31894cute1_E


//--------------------- .text._ZN7cutlass13device_kernelIN5flash11enable_sm90INS1_16FlashAttnFwdSm90INS1_25CollectiveMainloopFwdSm90ILi2EN4cute5tupleIJNS5_1CILi1EEES8_S8_EEENS6_IJNS7_ILi128EEENS7_ILi176EEESA_EEELi128ENS_6half_tEfNS_4arch4Sm90ELb0ELb0ELb1ELb0ELb0ELb0ELb0ELb1ELb1ELb1ELb0ELb0EEENS1_21CollectiveEpilogueFwdINS6_IJSA_SA_SB_EEES9_SD_SF_Li256ELb0ELb1ELb0ELb0EEENS1_29StaticPersistentTileSchedulerILb0EEEEEEEEEvNT_6ParamsE --------------------------
	.section	.text._ZN7cutlass13device_kernelIN5flash11enable_sm90INS1_16FlashAttnFwdSm90INS1_25CollectiveMainloopFwdSm90ILi2EN4cute5tupleIJNS5_1CILi1EEES8_S8_EEENS6_IJNS7_ILi128EEENS7_ILi176EEESA_EEELi128ENS_6half_tEfNS_4arch4Sm90ELb0ELb0ELb1ELb0ELb0ELb0ELb0ELb1ELb1ELb1ELb0ELb0EEENS1_21CollectiveEpilogueFwdINS6_IJSA_SA_SB_EEES9_SD_SF_Li256ELb0ELb1ELb0ELb0EEENS1_29StaticPersistentTileSchedulerILb0EEEEEEEEEvNT_6ParamsE,"ax",@progbits
	.align	128
.text._ZN7cutlass13device_kernelIN5flash11enable_sm90INS1_16FlashAttnFwdSm90INS1_25CollectiveMainloopFwdSm90ILi2EN4cute5tupleIJNS5_1CILi1EEES8_S8_EEENS6_IJNS7_ILi128EEENS7_ILi176EEESA_EEELi128ENS_6half_tEfNS_4arch4Sm90ELb0ELb0ELb1ELb0ELb0ELb0ELb0ELb1ELb1ELb1ELb0ELb0EEENS1_21CollectiveEpilogueFwdINS6_IJSA_SA_SB_EEES9_SD_SF_Li256ELb0ELb1ELb0ELb0EEENS1_29StaticPersistentTileSchedulerILb0EEEEEEEEEvNT_6ParamsE:
        .type           _ZN7cutlass13device_kernelIN5flash11enable_sm90INS1_16FlashAttnFwdSm90INS1_25CollectiveMainloopFwdSm90ILi2EN4cute5tupleIJNS5_1CILi1EEES8_S8_EEENS6_IJNS7_ILi128EEENS7_ILi176EEESA_EEELi128ENS_6half_tEfNS_4arch4Sm90ELb0ELb0ELb1ELb0ELb0ELb0ELb0ELb1ELb1ELb1ELb0ELb0EEENS1_21CollectiveEpilogueFwdINS6_IJSA_SA_SB_EEES9_SD_SF_Li256ELb0ELb1ELb0ELb0EEENS1_29StaticPersistentTileSchedulerILb0EEEEEEEEEvNT_6ParamsE,@function
        .size           _ZN7cutlass13device_kernelIN5flash11enable_sm90INS1_16FlashAttnFwdSm90INS1_25CollectiveMainloopFwdSm90ILi2EN4cute5tupleIJNS5_1CILi1EEES8_S8_EEENS6_IJNS7_ILi128EEENS7_ILi176EEESA_EEELi128ENS_6half_tEfNS_4arch4Sm90ELb0ELb0ELb1ELb0ELb0ELb0ELb0ELb1ELb1ELb1ELb0ELb0EEENS1_21CollectiveEpilogueFwdINS6_IJSA_SA_SB_EEES9_SD_SF_Li256ELb0ELb1ELb0ELb0EEENS1_29StaticPersistentTileSchedulerILb0EEEEEEEEEvNT_6ParamsE,(.L_x_10 - _ZN7cutlass13device_kernelIN5flash11enable_sm90INS1_16FlashAttnFwdSm90INS1_25CollectiveMainloopFwdSm90ILi2EN4cute5tupleIJNS5_1CILi1EEES8_S8_EEENS6_IJNS7_ILi128EEENS7_ILi176EEESA_EEELi128ENS_6half_tEfNS_4arch4Sm90ELb0ELb0ELb1ELb0ELb0ELb0ELb0ELb1ELb1ELb1ELb0ELb0EEENS1_21CollectiveEpilogueFwdINS6_IJSA_SA_SB_EEES9_SD_SF_Li256ELb0ELb1ELb0ELb0EEENS1_29StaticPersistentTileSchedulerILb0EEEEEEEEEvNT_6ParamsE)
        .other          _ZN7cutlass13device_kernelIN5flash11enable_sm90INS1_16FlashAttnFwdSm90INS1_25CollectiveMainloopFwdSm90ILi2EN4cute5tupleIJNS5_1CILi1EEES8_S8_EEENS6_IJNS7_ILi128EEENS7_ILi176EEESA_EEELi128ENS_6half_tEfNS_4arch4Sm90ELb0ELb0ELb1ELb0ELb0ELb0ELb0ELb1ELb1ELb1ELb0ELb0EEENS1_21CollectiveEpilogueFwdINS6_IJSA_SA_SB_EEES9_SD_SF_Li256ELb0ELb1ELb0ELb0EEENS1_29StaticPersistentTileSchedulerILb0EEEEEEEEEvNT_6ParamsE,@"STO_CUDA_ENTRY STV_DEFAULT"
_ZN7cutlass13device_kernelIN5flash11enable_sm90INS1_16FlashAttnFwdSm90INS1_25CollectiveMainloopFwdSm90ILi2EN4cute5tupleIJNS5_1CILi1EEES8_S8_EEENS6_IJNS7_ILi128EEENS7_ILi176EEESA_EEELi128ENS_6half_tEfNS_4arch4Sm90ELb0ELb0ELb1ELb0ELb0ELb0ELb0ELb1ELb1ELb1ELb0ELb0EEENS1_21CollectiveEpilogueFwdINS6_IJSA_SA_SB_EEES9_SD_SF_Li256ELb0ELb1ELb0ELb0EEENS1_29StaticPersistentTileSchedulerILb0EEEEEEEEEvNT_6ParamsE:
[----:B------:R-:W-:Y:S01]  /*0000*/  LDC R1, c[0x0][0x37c] ;  /* 0x0000df00ff017b82 */ /* 0x000fe20000000800 */
[----:B------:R-:W-:Y:S05]  /*0010*/  EXIT ;  /* 0x000000000000794d */ /* 0x000fea0003800000 */
.L_x_0:
[----:B------:R-:W-:-:S00]  /*0020*/  BRA `(.L_x_0) ;  /* 0xfffffffc00fc7947 */ /* 0x000fc0000383ffff */
[----:B------:R-:W-:-:S00]  /*0030*/  NOP ;  /* 0x0000000000007918 */ /* 0x000fc00000000000 */
        /* <DEDUP_REMOVED lines=12> */
.L_x_10:


//--------------------- .text._ZN7cutlass13device_kernelIN5flash11enable_sm90INS1_16FlashAttnFwdSm90INS1_25CollectiveMainloopFwdSm90ILi2EN4cute5tupleIJNS5_1CILi2EEENS7_ILi1EEES9_EEENS6_IJNS7_ILi128EEENS7_ILi176EEESB_EEELi128ENS_6half_tEfNS_4arch4Sm90ELb0ELb0ELb1ELb0ELb0ELb0ELb0ELb1ELb1ELb1ELb0ELb0EEENS1_21CollectiveEpilogueFwdINS6_IJSB_SB_SC_EEESA_SE_SG_Li256ELb0ELb1ELb0ELb0EEENS1_29StaticPersistentTileSchedulerILb0EEEEEEEEEvNT_6ParamsE --------------------------
	.section	.text._ZN7cutlass13device_kernelIN5flash11enable_sm90INS1_16FlashAttnFwdSm90INS1_25CollectiveMainloopFwdSm90ILi2EN4cute5tupleIJNS5_1CILi2EEENS7_ILi1EEES9_EEENS6_IJNS7_ILi128EEENS7_ILi176EEESB_EEELi128ENS_6half_tEfNS_4arch4Sm90ELb0ELb0ELb1ELb0ELb0ELb0ELb0ELb1ELb1ELb1ELb0ELb0EEENS1_21CollectiveEpilogueFwdINS6_IJSB_SB_SC_EEESA_SE_SG_Li256ELb0ELb1ELb0ELb0EEENS1_29StaticPersistentTileSchedulerILb0EEEEEEEEEvNT_6ParamsE,"ax",@progbits
	.align	128
.text._ZN7cutlass13device_kernelIN5flash11enable_sm90INS1_16FlashAttnFwdSm90INS1_25CollectiveMainloopFwdSm90ILi2EN4cute5tupleIJNS5_1CILi2EEENS7_ILi1EEES9_EEENS6_IJNS7_ILi128EEENS7_ILi176EEESB_EEELi128ENS_6half_tEfNS_4arch4Sm90ELb0ELb0ELb1ELb0ELb0ELb0ELb0ELb1ELb1ELb1ELb0ELb0EEENS1_21CollectiveEpilogueFwdINS6_IJSB_SB_SC_EEESA_SE_SG_Li256ELb0ELb1ELb0ELb0EEENS1_29StaticPersistentTileSchedulerILb0EEEEEEEEEvNT_6ParamsE:
        .type           _ZN7cutlass13device_kernelIN5flash11enable_sm90INS1_16FlashAttnFwdSm90INS1_25CollectiveMainloopFwdSm90ILi2EN4cute5tupleIJNS5_1CILi2EEENS7_ILi1EEES9_EEENS6_IJNS7_ILi128EEENS7_ILi176EEESB_EEELi128ENS_6half_tEfNS_4arch4Sm90ELb0ELb0ELb1ELb0ELb0ELb0ELb0ELb1ELb1ELb1ELb0ELb0EEENS1_21CollectiveEpilogueFwdINS6_IJSB_SB_SC_EEESA_SE_SG_Li256ELb0ELb1ELb0ELb0EEENS1_29StaticPersistentTileSchedulerILb0EEEEEEEEEvNT_6ParamsE,@function
        .size           _ZN7cutlass13device_kernelIN5flash11enable_sm90INS1_16FlashAttnFwdSm90INS1_25CollectiveMainloopFwdSm90ILi2EN4cute5tupleIJNS5_1CILi2EEENS7_ILi1EEES9_EEENS6_IJNS7_ILi128EEENS7_ILi176EEESB_EEELi128ENS_6half_tEfNS_4arch4Sm90ELb0ELb0ELb1ELb0ELb0ELb0ELb0ELb1ELb1ELb1ELb0ELb0EEENS1_21CollectiveEpilogueFwdINS6_IJSB_SB_SC_EEESA_SE_SG_Li256ELb0ELb1ELb0ELb0EEENS1_29StaticPersistentTileSchedulerILb0EEEEEEEEEvNT_6ParamsE,(.L_x_11 - _ZN7cutlass13device_kernelIN5flash11enable_sm90INS1_16FlashAttnFwdSm90INS1_25CollectiveMainloopFwdSm90ILi2EN4cute5tupleIJNS5_1CILi2EEENS7_ILi1EEES9_EEENS6_IJNS7_ILi128EEENS7_ILi176EEESB_EEELi128ENS_6half_tEfNS_4arch4Sm90ELb0ELb0ELb1ELb0ELb0ELb0ELb0ELb1ELb1ELb1ELb0ELb0EEENS1_21CollectiveEpilogueFwdINS6_IJSB_SB_SC_EEESA_SE_SG_Li256ELb0ELb1ELb0ELb0EEENS1_29StaticPersistentTileSchedulerILb0EEEEEEEEEvNT_6ParamsE)
        .other          _ZN7cutlass13device_kernelIN5flash11enable_sm90INS1_16FlashAttnFwdSm90INS1_25CollectiveMainloopFwdSm90ILi2EN4cute5tupleIJNS5_1CILi2EEENS7_ILi1EEES9_EEENS6_IJNS7_ILi128EEENS7_ILi176EEESB_EEELi128ENS_6half_tEfNS_4arch4Sm90ELb0ELb0ELb1ELb0ELb0ELb0ELb0ELb1ELb1ELb1ELb0ELb0EEENS1_21CollectiveEpilogueFwdINS6_IJSB_SB_SC_EEESA_SE_SG_Li256ELb0ELb1ELb0ELb0EEENS1_29StaticPersistentTileSchedulerILb0EEEEEEEEEvNT_6ParamsE,@"STO_CUDA_ENTRY STV_DEFAULT"
_ZN7cutlass13device_kernelIN5flash11enable_sm90INS1_16FlashAttnFwdSm90INS1_25CollectiveMainloopFwdSm90ILi2EN4cute5tupleIJNS5_1CILi2EEENS7_ILi1EEES9_EEENS6_IJNS7_ILi128EEENS7_ILi176EEESB_EEELi128ENS_6half_tEfNS_4arch4Sm90ELb0ELb0ELb1ELb0ELb0ELb0ELb0ELb1ELb1ELb1ELb0ELb0EEENS1_21CollectiveEpilogueFwdINS6_IJSB_SB_SC_EEESA_SE_SG_Li256ELb0ELb1ELb0ELb0EEENS1_29StaticPersistentTileSchedulerILb0EEEEEEEEEvNT_6ParamsE:
[----:B------:R-:W-:Y:S01]  /*0000*/  LDC R1, c[0x0][0x37c] ;  /* 0x0000df00ff017b82 */ /* 0x000fe20000000800 */
[----:B------:R-:W-:Y:S05]  /*0010*/  EXIT ;  /* 0x000000000000794d */ /* 0x000fea0003800000 */
.L_x_1:
        /* <DEDUP_REMOVED lines=14> */
.L_x_11:


//--------------------- .text._ZN7cutlass13device_kernelIN5flash11enable_sm90INS1_16FlashAttnFwdSm90INS1_25CollectiveMainloopFwdSm90ILi2EN4cute5tupleIJNS5_1CILi1EEES8_S8_EEENS6_IJNS7_ILi128EEENS7_ILi176EEESA_EEELi128ENS_6half_tEfNS_4arch4Sm90ELb0ELb0ELb1ELb1ELb0ELb0ELb0ELb1ELb1ELb1ELb0ELb0EEENS1_21CollectiveEpilogueFwdINS6_IJSA_SA_SB_EEES9_SD_SF_Li256ELb1ELb1ELb0ELb0EEENS1_36VarlenDynamicPersistentTileSchedulerILi128ELi176ELi256ELi128ELb0ELb1ELb1ELb0ELb1ELb1EEEEEEEEEvNT_6ParamsE --------------------------
	.section	.text._ZN7cutlass13device_kernelIN5flash11enable_sm90INS1_16FlashAttnFwdSm90INS1_25CollectiveMainloopFwdSm90ILi2EN4cute5tupleIJNS5_1CILi1EEES8_S8_EEENS6_IJNS7_ILi128EEENS7_ILi176EEESA_EEELi128ENS_6half_tEfNS_4arch4Sm90ELb0ELb0ELb1ELb1ELb0ELb0ELb0ELb1ELb1ELb1ELb0ELb0EEENS1_21CollectiveEpilogueFwdINS6_IJSA_SA_SB_EEES9_SD_SF_Li256ELb1ELb1ELb0ELb0EEENS1_36VarlenDynamicPersistentTileSchedulerILi128ELi176ELi256ELi128ELb0ELb1ELb1ELb0ELb1ELb1EEEEEEEEEvNT_6ParamsE,"ax",@progbits
	.align	128
.text._ZN7cutlass13device_kernelIN5flash11enable_sm90INS1_16FlashAttnFwdSm90INS1_25CollectiveMainloopFwdSm90ILi2EN4cute5tupleIJNS5_1CILi1EEES8_S8_EEENS6_IJNS7_ILi128EEENS7_ILi176EEESA_EEELi128ENS_6half_tEfNS_4arch4Sm90ELb0ELb0ELb1ELb1ELb0ELb0ELb0ELb1ELb1ELb1ELb0ELb0EEENS1_21CollectiveEpilogueFwdINS6_IJSA_SA_SB_EEES9_SD_SF_Li256ELb1ELb1ELb0ELb0EEENS1_36VarlenDynamicPersistentTileSchedulerILi128ELi176ELi256ELi128ELb0ELb1ELb1ELb0ELb1ELb1EEEEEEEEEvNT_6ParamsE:
        .type           _ZN7cutlass13device_kernelIN5flash11enable_sm90INS1_16FlashAttnFwdSm90INS1_25CollectiveMainloopFwdSm90ILi2EN4cute5tupleIJNS5_1CILi1EEES8_S8_EEENS6_IJNS7_ILi128EEENS7_ILi176EEESA_EEELi128ENS_6half_tEfNS_4arch4Sm90ELb0ELb0ELb1ELb1ELb0ELb0ELb0ELb1ELb1ELb1ELb0ELb0EEENS1_21CollectiveEpilogueFwdINS6_IJSA_SA_SB_EEES9_SD_SF_Li256ELb1ELb1ELb0ELb0EEENS1_36VarlenDynamicPersistentTileSchedulerILi128ELi176ELi256ELi128ELb0ELb1ELb1ELb0ELb1ELb1EEEEEEEEEvNT_6ParamsE,@function
        .size           _ZN7cutlass13device_kernelIN5flash11enable_sm90INS1_16FlashAttnFwdSm90INS1_25CollectiveMainloopFwdSm90ILi2EN4cute5tupleIJNS5_1CILi1EEES8_S8_EEENS6_IJNS7_ILi128EEENS7_ILi176EEESA_EEELi128ENS_6half_tEfNS_4arch4Sm90ELb0ELb0ELb1ELb1ELb0ELb0ELb0ELb1ELb1ELb1ELb0ELb0EEENS1_21CollectiveEpilogueFwdINS6_IJSA_SA_SB_EEES9_SD_SF_Li256ELb1ELb1ELb0ELb0EEENS1_36VarlenDynamicPersistentTileSchedulerILi128ELi176ELi256ELi128ELb0ELb1ELb1ELb0ELb1ELb1EEEEEEEEEvNT_6ParamsE,(.L_x_12 - _ZN7cutlass13device_kernelIN5flash11enable_sm90INS1_16FlashAttnFwdSm90INS1_25CollectiveMainloopFwdSm90ILi2EN4cute5tupleIJNS5_1CILi1EEES8_S8_EEENS6_IJNS7_ILi128EEENS7_ILi176EEESA_EEELi128ENS_6half_tEfNS_4arch4Sm90ELb0ELb0ELb1ELb1ELb0ELb0ELb0ELb1ELb1ELb1ELb0ELb0EEENS1_21CollectiveEpilogueFwdINS6_IJSA_SA_SB_EEES9_SD_SF_Li256ELb1ELb1ELb0ELb0EEENS1_36VarlenDynamicPersistentTileSchedulerILi128ELi176ELi256ELi128ELb0ELb1ELb1ELb0ELb1ELb1EEEEEEEEEvNT_6ParamsE)
        .other          _ZN7cutlass13device_kernelIN5flash11enable_sm90INS1_16FlashAttnFwdSm90INS1_25CollectiveMainloopFwdSm90ILi2EN4cute5tupleIJNS5_1CILi1EEES8_S8_EEENS6_IJNS7_ILi128EEENS7_ILi176EEESA_EEELi128ENS_6half_tEfNS_4arch4Sm90ELb0ELb0ELb1ELb1ELb0ELb0ELb0ELb1ELb1ELb1ELb0ELb0EEENS1_21CollectiveEpilogueFwdINS6_IJSA_SA_SB_EEES9_SD_SF_Li256ELb1ELb1ELb0ELb0EEENS1_36VarlenDynamicPersistentTileSchedulerILi128ELi176ELi256ELi128ELb0ELb1ELb1ELb0ELb1ELb1EEEEEEEEEvNT_6ParamsE,@"STO_CUDA_ENTRY STV_DEFAULT"
_ZN7cutlass13device_kernelIN5flash11enable_sm90INS1_16FlashAttnFwdSm90INS1_25CollectiveMainloopFwdSm90ILi2EN4cute5tupleIJNS5_1CILi1EEES8_S8_EEENS6_IJNS7_ILi128EEENS7_ILi176EEESA_EEELi128ENS_6half_tEfNS_4arch4Sm90ELb0ELb0ELb1ELb1ELb0ELb0ELb0ELb1ELb1ELb1ELb0ELb0EEENS1_21CollectiveEpilogueFwdINS6_IJSA_SA_SB_EEES9_SD_SF_Li256ELb1ELb1ELb0ELb0EEENS1_36VarlenDynamicPersistentTileSchedulerILi128ELi176ELi256ELi128ELb0ELb1ELb1ELb0ELb1ELb1EEEEEEEEEvNT_6ParamsE:
[----:B------:R-:W-:Y:S01]  /*0000*/  LDC R1, c[0x0][0x37c] ;  /* 0x0000df00ff017b82 */ /* 0x000fe20000000800 */
[----:B------:R-:W-:Y:S05]  /*0010*/  EXIT ;  /* 0x000000000000794d */ /* 0x000fea0003800000 */
.L_x_2:
        /* <DEDUP_REMOVED lines=14> */
.L_x_12:


//--------------------- .text._ZN7cutlass13device_kernelIN5flash11enable_sm90INS1_16FlashAttnFwdSm90INS1_25CollectiveMainloopFwdSm90ILi2EN4cute5tupleIJNS5_1CILi1EEES8_S8_EEENS6_IJNS7_ILi128EEENS7_ILi176EEESA_EEELi128ENS_6half_tEfNS_4arch4Sm90ELb0ELb0ELb1ELb1ELb0ELb1ELb0ELb1ELb1ELb1ELb0ELb0EEENS1_21CollectiveEpilogueFwdINS6_IJSA_SA_SB_EEES9_SD_SF_Li256ELb1ELb1ELb0ELb0EEENS1_36VarlenDynamicPersistentTileSchedulerILi128ELi176ELi256ELi128ELb0ELb1ELb1ELb0ELb1ELb1EEEEEEEEEvNT_6ParamsE --------------------------
	.section	.text._ZN7cutlass13device_kernelIN5flash11enable_sm90INS1_16FlashAttnFwdSm90INS1_25CollectiveMainloopFwdSm90ILi2EN4cute5tupleIJNS5_1CILi1EEES8_S8_EEENS6_IJNS7_ILi128EEENS7_ILi176EEESA_EEELi128ENS_6half_tEfNS_4arch4Sm90ELb0ELb0ELb1ELb1ELb0ELb1ELb0ELb1ELb1ELb1ELb0ELb0EEENS1_21CollectiveEpilogueFwdINS6_IJSA_SA_SB_EEES9_SD_SF_Li256ELb1ELb1ELb0ELb0EEENS1_36VarlenDynamicPersistentTileSchedulerILi128ELi176ELi256ELi128ELb0ELb1ELb1ELb0ELb1ELb1EEEEEEEEEvNT_6ParamsE,"ax",@progbits
	.align	128
.text._ZN7cutlass13device_kernelIN5flash11enable_sm90INS1_16FlashAttnFwdSm90INS1_25CollectiveMainloopFwdSm90ILi2EN4cute5tupleIJNS5_1CILi1EEES8_S8_EEENS6_IJNS7_ILi128EEENS7_ILi176EEESA_EEELi128ENS_6half_tEfNS_4arch4Sm90ELb0ELb0ELb1ELb1ELb0ELb1ELb0ELb1ELb1ELb1ELb0ELb0EEENS1_21CollectiveEpilogueFwdINS6_IJSA_SA_SB_EEES9_SD_SF_Li256ELb1ELb1ELb0ELb0EEENS1_36VarlenDynamicPersistentTileSchedulerILi128ELi176ELi256ELi128ELb0ELb1ELb1ELb0ELb1ELb1EEEEEEEEEvNT_6ParamsE:
        .type           _ZN7cutlass13device_kernelIN5flash11enable_sm90INS1_16FlashAttnFwdSm90INS1_25CollectiveMainloopFwdSm90ILi2EN4cute5tupleIJNS5_1CILi1EEES8_S8_EEENS6_IJNS7_ILi128EEENS7_ILi176EEESA_EEELi128ENS_6half_tEfNS_4arch4Sm90ELb0ELb0ELb1ELb1ELb0ELb1ELb0ELb1ELb1ELb1ELb0ELb0EEENS1_21CollectiveEpilogueFwdINS6_IJSA_SA_SB_EEES9_SD_SF_Li256ELb1ELb1ELb0ELb0EEENS1_36VarlenDynamicPersistentTileSchedulerILi128ELi176ELi256ELi128ELb0ELb1ELb1ELb0ELb1ELb1EEEEEEEEEvNT_6ParamsE,@function
        .size           _ZN7cutlass13device_kernelIN5flash11enable_sm90INS1_16FlashAttnFwdSm90INS1_25CollectiveMainloopFwdSm90ILi2EN4cute5tupleIJNS5_1CILi1EEES8_S8_EEENS6_IJNS7_ILi128EEENS7_ILi176EEESA_EEELi128ENS_6half_tEfNS_4arch4Sm90ELb0ELb0ELb1ELb1ELb0ELb1ELb0ELb1ELb1ELb1ELb0ELb0EEENS1_21CollectiveEpilogueFwdINS6_IJSA_SA_SB_EEES9_SD_SF_Li256ELb1ELb1ELb0ELb0EEENS1_36VarlenDynamicPersistentTileSchedulerILi128ELi176ELi256ELi128ELb0ELb1ELb1ELb0ELb1ELb1EEEEEEEEEvNT_6ParamsE,(.L_x_13 - _ZN7cutlass13device_kernelIN5flash11enable_sm90INS1_16FlashAttnFwdSm90INS1_25CollectiveMainloopFwdSm90ILi2EN4cute5tupleIJNS5_1CILi1EEES8_S8_EEENS6_IJNS7_ILi128EEENS7_ILi176EEESA_EEELi128ENS_6half_tEfNS_4arch4Sm90ELb0ELb0ELb1ELb1ELb0ELb1ELb0ELb1ELb1ELb1ELb0ELb0EEENS1_21CollectiveEpilogueFwdINS6_IJSA_SA_SB_EEES9_SD_SF_Li256ELb1ELb1ELb0ELb0EEENS1_36VarlenDynamicPersistentTileSchedulerILi128ELi176ELi256ELi128ELb0ELb1ELb1ELb0ELb1ELb1EEEEEEEEEvNT_6ParamsE)
        .other          _ZN7cutlass13device_kernelIN5flash11enable_sm90INS1_16FlashAttnFwdSm90INS1_25CollectiveMainloopFwdSm90ILi2EN4cute5tupleIJNS5_1CILi1EEES8_S8_EEENS6_IJNS7_ILi128EEENS7_ILi176EEESA_EEELi128ENS_6half_tEfNS_4arch4Sm90ELb0ELb0ELb1ELb1ELb0ELb1ELb0ELb1ELb1ELb1ELb0ELb0EEENS1_21CollectiveEpilogueFwdINS6_IJSA_SA_SB_EEES9_SD_SF_Li256ELb1ELb1ELb0ELb0EEENS1_36VarlenDynamicPersistentTileSchedulerILi128ELi176ELi256ELi128ELb0ELb1ELb1ELb0ELb1ELb1EEEEEEEEEvNT_6ParamsE,@"STO_CUDA_ENTRY STV_DEFAULT"
_ZN7cutlass13device_kernelIN5flash11enable_sm90INS1_16FlashAttnFwdSm90INS1_25CollectiveMainloopFwdSm90ILi2EN4cute5tupleIJNS5_1CILi1EEES8_S8_EEENS6_IJNS7_ILi128EEENS7_ILi176EEESA_EEELi128ENS_6half_tEfNS_4arch4Sm90ELb0ELb0ELb1ELb1ELb0ELb1ELb0ELb1ELb1ELb1ELb0ELb0EEENS1_21CollectiveEpilogueFwdINS6_IJSA_SA_SB_EEES9_SD_SF_Li256ELb1ELb1ELb0ELb0EEENS1_36VarlenDynamicPersistentTileSchedulerILi128ELi176ELi256ELi128ELb0ELb1ELb1ELb0ELb1ELb1EEEEEEEEEvNT_6ParamsE:
[----:B------:R-:W-:Y:S01]  /*0000*/  LDC R1, c[0x0][0x37c] ;  /* 0x0000df00ff017b82 */ /* 0x000fe20000000800 */
[----:B------:R-:W-:Y:S05]  /*0010*/  EXIT ;  /* 0x000000000000794d */ /* 0x000fea0003800000 */
.L_x_3:
        /* <DEDUP_REMOVED lines=14> */
.L_x_13:


//--------------------- .text._ZN7cutlass13device_kernelIN5flash11enable_sm90INS1_16FlashAttnFwdSm90INS1_25CollectiveMainloopFwdSm90ILi2EN4cute5tupleIJNS5_1CILi1EEES8_S8_EEENS6_IJNS7_ILi128EEESA_SA_EEELi128ENS_6half_tEfNS_4arch4Sm90ELb0ELb1ELb1ELb0ELb0ELb0ELb0ELb1ELb1ELb1ELb0ELb0EEENS1_21CollectiveEpilogueFwdISB_S9_SC_SE_Li256ELb0ELb1ELb0ELb0EEENS1_30DynamicPersistentTileSchedulerILi256ELi128ELb0ELb1ELb1EEEEEEEEEvNT_6ParamsE --------------------------
	.section	.text._ZN7cutlass13device_kernelIN5flash11enable_sm90INS1_16FlashAttnFwdSm90INS1_25CollectiveMainloopFwdSm90ILi2EN4cute5tupleIJNS5_1CILi1EEES8_S8_EEENS6_IJNS7_ILi128EEESA_SA_EEELi128ENS_6half_tEfNS_4arch4Sm90ELb0ELb1ELb1ELb0ELb0ELb0ELb0ELb1ELb1ELb1ELb0ELb0EEENS1_21CollectiveEpilogueFwdISB_S9_SC_SE_Li256ELb0ELb1ELb0ELb0EEENS1_30DynamicPersistentTileSchedulerILi256ELi128ELb0ELb1ELb1EEEEEEEEEvNT_6ParamsE,"ax",@progbits
	.align	128
.text._ZN7cutlass13device_kernelIN5flash11enable_sm90INS1_16FlashAttnFwdSm90INS1_25CollectiveMainloopFwdSm90ILi2EN4cute5tupleIJNS5_1CILi1EEES8_S8_EEENS6_IJNS7_ILi128EEESA_SA_EEELi128ENS_6half_tEfNS_4arch4Sm90ELb0ELb1ELb1ELb0ELb0ELb0ELb0ELb1ELb1ELb1ELb0ELb0EEENS1_21CollectiveEpilogueFwdISB_S9_SC_SE_Li256ELb0ELb1ELb0ELb0EEENS1_30DynamicPersistentTileSchedulerILi256ELi128ELb0ELb1ELb1EEEEEEEEEvNT_6ParamsE:
        .type           _ZN7cutlass13device_kernelIN5flash11enable_sm90INS1_16FlashAttnFwdSm90INS1_25CollectiveMainloopFwdSm90ILi2EN4cute5tupleIJNS5_1CILi1EEES8_S8_EEENS6_IJNS7_ILi128EEESA_SA_EEELi128ENS_6half_tEfNS_4arch4Sm90ELb0ELb1ELb1ELb0ELb0ELb0ELb0ELb1ELb1ELb1ELb0ELb0EEENS1_21CollectiveEpilogueFwdISB_S9_SC_SE_Li256ELb0ELb1ELb0ELb0EEENS1_30DynamicPersistentTileSchedulerILi256ELi128ELb0ELb1ELb1EEEEEEEEEvNT_6ParamsE,@function
        .size           _ZN7cutlass13device_kernelIN5flash11enable_sm90INS1_16FlashAttnFwdSm90INS1_25CollectiveMainloopFwdSm90ILi2EN4cute5tupleIJNS5_1CILi1EEES8_S8_EEENS6_IJNS7_ILi128EEESA_SA_EEELi128ENS_6half_tEfNS_4arch4Sm90ELb0ELb1ELb1ELb0ELb0ELb0ELb0ELb1ELb1ELb1ELb0ELb0EEENS1_21CollectiveEpilogueFwdISB_S9_SC_SE_Li256ELb0ELb1ELb0ELb0EEENS1_30DynamicPersistentTileSchedulerILi256ELi128ELb0ELb1ELb1EEEEEEEEEvNT_6ParamsE,(.L_x_14 - _ZN7cutlass13device_kernelIN5flash11enable_sm90INS1_16FlashAttnFwdSm90INS1_25CollectiveMainloopFwdSm90ILi2EN4cute5tupleIJNS5_1CILi1EEES8_S8_EEENS6_IJNS7_ILi128EEESA_SA_EEELi128ENS_6half_tEfNS_4arch4Sm90ELb0ELb1ELb1ELb0ELb0ELb0ELb0ELb1ELb1ELb1ELb0ELb0EEENS1_21CollectiveEpilogueFwdISB_S9_SC_SE_Li256ELb0ELb1ELb0ELb0EEENS1_30DynamicPersistentTileSchedulerILi256ELi128ELb0ELb1ELb1EEEEEEEEEvNT_6ParamsE)
        .other          _ZN7cutlass13device_kernelIN5flash11enable_sm90INS1_16FlashAttnFwdSm90INS1_25CollectiveMainloopFwdSm90ILi2EN4cute5tupleIJNS5_1CILi1EEES8_S8_EEENS6_IJNS7_ILi128EEESA_SA_EEELi128ENS_6half_tEfNS_4arch4Sm90ELb0ELb1ELb1ELb0ELb0ELb0ELb0ELb1ELb1ELb1ELb0ELb0EEENS1_21CollectiveEpilogueFwdISB_S9_SC_SE_Li256ELb0ELb1ELb0ELb0EEENS1_30DynamicPersistentTileSchedulerILi256ELi128ELb0ELb1ELb1EEEEEEEEEvNT_6ParamsE,@"STO_CUDA_ENTRY STV_DEFAULT"
_ZN7cutlass13device_kernelIN5flash11enable_sm90INS1_16FlashAttnFwdSm90INS1_25CollectiveMainloopFwdSm90ILi2EN4cute5tupleIJNS5_1CILi1EEES8_S8_EEENS6_IJNS7_ILi128EEESA_SA_EEELi128ENS_6half_tEfNS_4arch4Sm90ELb0ELb1ELb1ELb0ELb0ELb0ELb0ELb1ELb1ELb1ELb0ELb0EEENS1_21CollectiveEpilogueFwdISB_S9_SC_SE_Li256ELb0ELb1ELb0ELb0EEENS1_30DynamicPersistentTileSchedulerILi256ELi128ELb0ELb1ELb1EEEEEEEEEvNT_6ParamsE:
[----:B------:R-:W-:Y:S01]  /*0000*/  LDC R1, c[0x0][0x37c] ;  /* 0x0000df00ff017b82 */ /* 0x000fe20000000800 */
[----:B------:R-:W-:Y:S05]  /*0010*/  EXIT ;  /* 0x000000000000794d */ /* 0x000fea0003800000 */
.L_x_4:
        /* <DEDUP_REMOVED lines=14> */
.L_x_14:


//--------------------- .text._ZN7cutlass13device_kernelIN5flash11enable_sm90INS1_16FlashAttnFwdSm90INS1_25CollectiveMainloopFwdSm90ILi2EN4cute5tupleIJNS5_1CILi1EEES8_S8_EEENS6_IJNS7_ILi128EEESA_SA_EEELi128ENS_6half_tEfNS_4arch4Sm90ELb0ELb1ELb1ELb1ELb0ELb0ELb0ELb1ELb1ELb1ELb0ELb0EEENS1_21CollectiveEpilogueFwdISB_S9_SC_SE_Li256ELb1ELb1ELb0ELb0EEENS1_36VarlenDynamicPersistentTileSchedulerILi128ELi128ELi256ELi128ELb0ELb1ELb1ELb1ELb0ELb1EEEEEEEEEvNT_6ParamsE --------------------------
	.section	.text._ZN7cutlass13device_kernelIN5flash11enable_sm90INS1_16FlashAttnFwdSm90INS1_25CollectiveMainloopFwdSm90ILi2EN4cute5tupleIJNS5_1CILi1EEES8_S8_EEENS6_IJNS7_ILi128EEESA_SA_EEELi128ENS_6half_tEfNS_4arch4Sm90ELb0ELb1ELb1ELb1ELb0ELb0ELb0ELb1ELb1ELb1ELb0ELb0EEENS1_21CollectiveEpilogueFwdISB_S9_SC_SE_Li256ELb1ELb1ELb0ELb0EEENS1_36VarlenDynamicPersistentTileSchedulerILi128ELi128ELi256ELi128ELb0ELb1ELb1ELb1ELb0ELb1EEEEEEEEEvNT_6ParamsE,"ax",@progbits
	.align	128
.text._ZN7cutlass13device_kernelIN5flash11enable_sm90INS1_16FlashAttnFwdSm90INS1_25CollectiveMainloopFwdSm90ILi2EN4cute5tupleIJNS5_1CILi1EEES8_S8_EEENS6_IJNS7_ILi128EEESA_SA_EEELi128ENS_6half_tEfNS_4arch4Sm90ELb0ELb1ELb1ELb1ELb0ELb0ELb0ELb1ELb1ELb1ELb0ELb0EEENS1_21CollectiveEpilogueFwdISB_S9_SC_SE_Li256ELb1ELb1ELb0ELb0EEENS1_36VarlenDynamicPersistentTileSchedulerILi128ELi128ELi256ELi128ELb0ELb1ELb1ELb1ELb0ELb1EEEEEEEEEvNT_6ParamsE:
        .type           _ZN7cutlass13device_kernelIN5flash11enable_sm90INS1_16FlashAttnFwdSm90INS1_25CollectiveMainloopFwdSm90ILi2EN4cute5tupleIJNS5_1CILi1EEES8_S8_EEENS6_IJNS7_ILi128EEESA_SA_EEELi128ENS_6half_tEfNS_4arch4Sm90ELb0ELb1ELb1ELb1ELb0ELb0ELb0ELb1ELb1ELb1ELb0ELb0EEENS1_21CollectiveEpilogueFwdISB_S9_SC_SE_Li256ELb1ELb1ELb0ELb0EEENS1_36VarlenDynamicPersistentTileSchedulerILi128ELi128ELi256ELi128ELb0ELb1ELb1ELb1ELb0ELb1EEEEEEEEEvNT_6ParamsE,@function
        .size           _ZN7cutlass13device_kernelIN5flash11enable_sm90INS1_16FlashAttnFwdSm90INS1_25CollectiveMainloopFwdSm90ILi2EN4cute5tupleIJNS5_1CILi1EEES8_S8_EEENS6_IJNS7_ILi128EEESA_SA_EEELi128ENS_6half_tEfNS_4arch4Sm90ELb0ELb1ELb1ELb1ELb0ELb0ELb0ELb1ELb1ELb1ELb0ELb0EEENS1_21CollectiveEpilogueFwdISB_S9_SC_SE_Li256ELb1ELb1ELb0ELb0EEENS1_36VarlenDynamicPersistentTileSchedulerILi128ELi128ELi256ELi128ELb0ELb1ELb1ELb1ELb0ELb1EEEEEEEEEvNT_6ParamsE,(.L_x_15 - _ZN7cutlass13device_kernelIN5flash11enable_sm90INS1_16FlashAttnFwdSm90INS1_25CollectiveMainloopFwdSm90ILi2EN4cute5tupleIJNS5_1CILi1EEES8_S8_EEENS6_IJNS7_ILi128EEESA_SA_EEELi128ENS_6half_tEfNS_4arch4Sm90ELb0ELb1ELb1ELb1ELb0ELb0ELb0ELb1ELb1ELb1ELb0ELb0EEENS1_21CollectiveEpilogueFwdISB_S9_SC_SE_Li256ELb1ELb1ELb0ELb0EEENS1_36VarlenDynamicPersistentTileSchedulerILi128ELi128ELi256ELi128ELb0ELb1ELb1ELb1ELb0ELb1EEEEEEEEEvNT_6ParamsE)
        .other          _ZN7cutlass13device_kernelIN5flash11enable_sm90INS1_16FlashAttnFwdSm90INS1_25CollectiveMainloopFwdSm90ILi2EN4cute5tupleIJNS5_1CILi1EEES8_S8_EEENS6_IJNS7_ILi128EEESA_SA_EEELi128ENS_6half_tEfNS_4arch4Sm90ELb0ELb1ELb1ELb1ELb0ELb0ELb0ELb1ELb1ELb1ELb0ELb0EEENS1_21CollectiveEpilogueFwdISB_S9_SC_SE_Li256ELb1ELb1ELb0ELb0EEENS1_36VarlenDynamicPersistentTileSchedulerILi128ELi128ELi256ELi128ELb0ELb1ELb1ELb1ELb0ELb1EEEEEEEEEvNT_6ParamsE,@"STO_CUDA_ENTRY STV_DEFAULT"
_ZN7cutlass13device_kernelIN5flash11enable_sm90INS1_16FlashAttnFwdSm90INS1_25CollectiveMainloopFwdSm90ILi2EN4cute5tupleIJNS5_1CILi1EEES8_S8_EEENS6_IJNS7_ILi128EEESA_SA_EEELi128ENS_6half_tEfNS_4arch4Sm90ELb0ELb1ELb1ELb1ELb0ELb0ELb0ELb1ELb1ELb1ELb0ELb0EEENS1_21CollectiveEpilogueFwdISB_S9_SC_SE_Li256ELb1ELb1ELb0ELb0EEENS1_36VarlenDynamicPersistentTileSchedulerILi128ELi128ELi256ELi128ELb0ELb1ELb1ELb1ELb0ELb1EEEEEEEEEvNT_6ParamsE:
[----:B------:R-:W-:Y:S01]  /*0000*/  LDC R1, c[0x0][0x37c] ;  /* 0x0000df00ff017b82 */ /* 0x000fe20000000800 */
[----:B------:R-:W-:Y:S05]  /*0010*/  EXIT ;  /* 0x000000000000794d */ /* 0x000fea0003800000 */
.L_x_5:
        /* <DEDUP_REMOVED lines=14> */
.L_x_15:


//--------------------- .text._ZN7cutlass13device_kernelIN5flash11enable_sm90INS1_16FlashAttnFwdSm90INS1_25CollectiveMainloopFwdSm90ILi2EN4cute5tupleIJNS5_1CILi1EEES8_S8_EEENS6_IJNS7_ILi128EEESA_SA_EEELi128ENS_6half_tEfNS_4arch4Sm90ELb0ELb1ELb1ELb1ELb0ELb1ELb0ELb1ELb1ELb1ELb0ELb0EEENS1_21CollectiveEpilogueFwdISB_S9_SC_SE_Li256ELb1ELb1ELb0ELb0EEENS1_36VarlenDynamicPersistentTileSchedulerILi128ELi128ELi256ELi128ELb0ELb1ELb1ELb1ELb0ELb1EEEEEEEEEvNT_6ParamsE --------------------------
	.section	.text._ZN7cutlass13device_kernelIN5flash11enable_sm90INS1_16FlashAttnFwdSm90INS1_25CollectiveMainloopFwdSm90ILi2EN4cute5tupleIJNS5_1CILi1EEES8_S8_EEENS6_IJNS7_ILi128EEESA_SA_EEELi128ENS_6half_tEfNS_4arch4Sm90ELb0ELb1ELb1ELb1ELb0ELb1ELb0ELb1ELb1ELb1ELb0ELb0EEENS1_21CollectiveEpilogueFwdISB_S9_SC_SE_Li256ELb1ELb1ELb0ELb0EEENS1_36VarlenDynamicPersistentTileSchedulerILi128ELi128ELi256ELi128ELb0ELb1ELb1ELb1ELb0ELb1EEEEEEEEEvNT_6ParamsE,"ax",@progbits
	.align	128
.text._ZN7cutlass13device_kernelIN5flash11enable_sm90INS1_16FlashAttnFwdSm90INS1_25CollectiveMainloopFwdSm90ILi2EN4cute5tupleIJNS5_1CILi1EEES8_S8_EEENS6_IJNS7_ILi128EEESA_SA_EEELi128ENS_6half_tEfNS_4arch4Sm90ELb0ELb1ELb1ELb1ELb0ELb1ELb0ELb1ELb1ELb1ELb0ELb0EEENS1_21CollectiveEpilogueFwdISB_S9_SC_SE_Li256ELb1ELb1ELb0ELb0EEENS1_36VarlenDynamicPersistentTileSchedulerILi128ELi128ELi256ELi128ELb0ELb1ELb1ELb1ELb0ELb1EEEEEEEEEvNT_6ParamsE:
        .type           _ZN7cutlass13device_kernelIN5flash11enable_sm90INS1_16FlashAttnFwdSm90INS1_25CollectiveMainloopFwdSm90ILi2EN4cute5tupleIJNS5_1CILi1EEES8_S8_EEENS6_IJNS7_ILi128EEESA_SA_EEELi128ENS_6half_tEfNS_4arch4Sm90ELb0ELb1ELb1ELb1ELb0ELb1ELb0ELb1ELb1ELb1ELb0ELb0EEENS1_21CollectiveEpilogueFwdISB_S9_SC_SE_Li256ELb1ELb1ELb0ELb0EEENS1_36VarlenDynamicPersistentTileSchedulerILi128ELi128ELi256ELi128ELb0ELb1ELb1ELb1ELb0ELb1EEEEEEEEEvNT_6ParamsE,@function
        .size           _ZN7cutlass13device_kernelIN5flash11enable_sm90INS1_16FlashAttnFwdSm90INS1_25CollectiveMainloopFwdSm90ILi2EN4cute5tupleIJNS5_1CILi1EEES8_S8_EEENS6_IJNS7_ILi128EEESA_SA_EEELi128ENS_6half_tEfNS_4arch4Sm90ELb0ELb1ELb1ELb1ELb0ELb1ELb0ELb1ELb1ELb1ELb0ELb0EEENS1_21CollectiveEpilogueFwdISB_S9_SC_SE_Li256ELb1ELb1ELb0ELb0EEENS1_36VarlenDynamicPersistentTileSchedulerILi128ELi128ELi256ELi128ELb0ELb1ELb1ELb1ELb0ELb1EEEEEEEEEvNT_6ParamsE,(.L_x_16 - _ZN7cutlass13device_kernelIN5flash11enable_sm90INS1_16FlashAttnFwdSm90INS1_25CollectiveMainloopFwdSm90ILi2EN4cute5tupleIJNS5_1CILi1EEES8_S8_EEENS6_IJNS7_ILi128EEESA_SA_EEELi128ENS_6half_tEfNS_4arch4Sm90ELb0ELb1ELb1ELb1ELb0ELb1ELb0ELb1ELb1ELb1ELb0ELb0EEENS1_21CollectiveEpilogueFwdISB_S9_SC_SE_Li256ELb1ELb1ELb0ELb0EEENS1_36VarlenDynamicPersistentTileSchedulerILi128ELi128ELi256ELi128ELb0ELb1ELb1ELb1ELb0ELb1EEEEEEEEEvNT_6ParamsE)
        .other          _ZN7cutlass13device_kernelIN5flash11enable_sm90INS1_16FlashAttnFwdSm90INS1_25CollectiveMainloopFwdSm90ILi2EN4cute5tupleIJNS5_1CILi1EEES8_S8_EEENS6_IJNS7_ILi128EEESA_SA_EEELi128ENS_6half_tEfNS_4arch4Sm90ELb0ELb1ELb1ELb1ELb0ELb1ELb0ELb1ELb1ELb1ELb0ELb0EEENS1_21CollectiveEpilogueFwdISB_S9_SC_SE_Li256ELb1ELb1ELb0ELb0EEENS1_36VarlenDynamicPersistentTileSchedulerILi128ELi128ELi256ELi128ELb0ELb1ELb1ELb1ELb0ELb1EEEEEEEEEvNT_6ParamsE,@"STO_CUDA_ENTRY STV_DEFAULT"
_ZN7cutlass13device_kernelIN5flash11enable_sm90INS1_16FlashAttnFwdSm90INS1_25CollectiveMainloopFwdSm90ILi2EN4cute5tupleIJNS5_1CILi1EEES8_S8_EEENS6_IJNS7_ILi128EEESA_SA_EEELi128ENS_6half_tEfNS_4arch4Sm90ELb0ELb1ELb1ELb1ELb0ELb1ELb0ELb1ELb1ELb1ELb0ELb0EEENS1_21CollectiveEpilogueFwdISB_S9_SC_SE_Li256ELb1ELb1ELb0ELb0EEENS1_36VarlenDynamicPersistentTileSchedulerILi128ELi128ELi256ELi128ELb0ELb1ELb1ELb1ELb0ELb1EEEEEEEEEvNT_6ParamsE:
[----:B------:R-:W-:Y:S01]  /*0000*/  LDC R1, c[0x0][0x37c] ;  /* 0x0000df00ff017b82 */ /* 0x000fe20000000800 */
[----:B------:R-:W-:Y:S05]  /*0010*/  EXIT ;  /* 0x000000000000794d */ /* 0x000fea0003800000 */
.L_x_6:
        /* <DEDUP_REMOVED lines=14> */
.L_x_16:


//--------------------- .text._ZN7cutlass13device_kernelIN5flash11enable_sm90INS1_16FlashAttnFwdSm90INS1_25CollectiveMainloopFwdSm90ILi2EN4cute5tupleIJNS5_1CILi1EEES8_S8_EEENS6_IJNS7_ILi128EEESA_SA_EEELi128ENS_6half_tEfNS_4arch4Sm90ELb1ELb0ELb1ELb0ELb0ELb0ELb0ELb1ELb1ELb1ELb0ELb0EEENS1_21CollectiveEpilogueFwdISB_S9_SC_SE_Li256ELb0ELb1ELb0ELb0EEENS1_30DynamicPersistentTileSchedulerILi256ELi128ELb0ELb1ELb1EEEEEEEEEvNT_6ParamsE --------------------------
	.section	.text._ZN7cutlass13device_kernelIN5flash11enable_sm90INS1_16FlashAttnFwdSm90INS1_25CollectiveMainloopFwdSm90ILi2EN4cute5tupleIJNS5_1CILi1EEES8_S8_EEENS6_IJNS7_ILi128EEESA_SA_EEELi128ENS_6half_tEfNS_4arch4Sm90ELb1ELb0ELb1ELb0ELb0ELb0ELb0ELb1ELb1ELb1ELb0ELb0EEENS1_21CollectiveEpilogueFwdISB_S9_SC_SE_Li256ELb0ELb1ELb0ELb0EEENS1_30DynamicPersistentTileSchedulerILi256ELi128ELb0ELb1ELb1EEEEEEEEEvNT_6ParamsE,"ax",@progbits
	.align	128
.text._ZN7cutlass13device_kernelIN5flash11enable_sm90INS1_16FlashAttnFwdSm90INS1_25CollectiveMainloopFwdSm90ILi2EN4cute5tupleIJNS5_1CILi1EEES8_S8_EEENS6_IJNS7_ILi128EEESA_SA_EEELi128ENS_6half_tEfNS_4arch4Sm90ELb1ELb0ELb1ELb0ELb0ELb0ELb0ELb1ELb1ELb1ELb0ELb0EEENS1_21CollectiveEpilogueFwdISB_S9_SC_SE_Li256ELb0ELb1ELb0ELb0EEENS1_30DynamicPersistentTileSchedulerILi256ELi128ELb0ELb1ELb1EEEEEEEEEvNT_6ParamsE:
        .type           _ZN7cutlass13device_kernelIN5flash11enable_sm90INS1_16FlashAttnFwdSm90INS1_25CollectiveMainloopFwdSm90ILi2EN4cute5tupleIJNS5_1CILi1EEES8_S8_EEENS6_IJNS7_ILi128EEESA_SA_EEELi128ENS_6half_tEfNS_4arch4Sm90ELb1ELb0ELb1ELb0ELb0ELb0ELb0ELb1ELb1ELb1ELb0ELb0EEENS1_21CollectiveEpilogueFwdISB_S9_SC_SE_Li256ELb0ELb1ELb0ELb0EEENS1_30DynamicPersistentTileSchedulerILi256ELi128ELb0ELb1ELb1EEEEEEEEEvNT_6ParamsE,@function
        .size           _ZN7cutlass13device_kernelIN5flash11enable_sm90INS1_16FlashAttnFwdSm90INS1_25CollectiveMainloopFwdSm90ILi2EN4cute5tupleIJNS5_1CILi1EEES8_S8_EEENS6_IJNS7_ILi128EEESA_SA_EEELi128ENS_6half_tEfNS_4arch4Sm90ELb1ELb0ELb1ELb0ELb0ELb0ELb0ELb1ELb1ELb1ELb0ELb0EEENS1_21CollectiveEpilogueFwdISB_S9_SC_SE_Li256ELb0ELb1ELb0ELb0EEENS1_30DynamicPersistentTileSchedulerILi256ELi128ELb0ELb1ELb1EEEEEEEEEvNT_6ParamsE,(.L_x_17 - _ZN7cutlass13device_kernelIN5flash11enable_sm90INS1_16FlashAttnFwdSm90INS1_25CollectiveMainloopFwdSm90ILi2EN4cute5tupleIJNS5_1CILi1EEES8_S8_EEENS6_IJNS7_ILi128EEESA_SA_EEELi128ENS_6half_tEfNS_4arch4Sm90ELb1ELb0ELb1ELb0ELb0ELb0ELb0ELb1ELb1ELb1ELb0ELb0EEENS1_21CollectiveEpilogueFwdISB_S9_SC_SE_Li256ELb0ELb1ELb0ELb0EEENS1_30DynamicPersistentTileSchedulerILi256ELi128ELb0ELb1ELb1EEEEEEEEEvNT_6ParamsE)
        .other          _ZN7cutlass13device_kernelIN5flash11enable_sm90INS1_16FlashAttnFwdSm90INS1_25CollectiveMainloopFwdSm90ILi2EN4cute5tupleIJNS5_1CILi1EEES8_S8_EEENS6_IJNS7_ILi128EEESA_SA_EEELi128ENS_6half_tEfNS_4arch4Sm90ELb1ELb0ELb1ELb0ELb0ELb0ELb0ELb1ELb1ELb1ELb0ELb0EEENS1_21CollectiveEpilogueFwdISB_S9_SC_SE_Li256ELb0ELb1ELb0ELb0EEENS1_30DynamicPersistentTileSchedulerILi256ELi128ELb0ELb1ELb1EEEEEEEEEvNT_6ParamsE,@"STO_CUDA_ENTRY STV_DEFAULT"
_ZN7cutlass13device_kernelIN5flash11enable_sm90INS1_16FlashAttnFwdSm90INS1_25CollectiveMainloopFwdSm90ILi2EN4cute5tupleIJNS5_1CILi1EEES8_S8_EEENS6_IJNS7_ILi128EEESA_SA_EEELi128ENS_6half_tEfNS_4arch4Sm90ELb1ELb0ELb1ELb0ELb0ELb0ELb0ELb1ELb1ELb1ELb0ELb0EEENS1_21CollectiveEpilogueFwdISB_S9_SC_SE_Li256ELb0ELb1ELb0ELb0EEENS1_30DynamicPersistentTileSchedulerILi256ELi128ELb0ELb1ELb1EEEEEEEEEvNT_6ParamsE:
[----:B------:R-:W-:Y:S01]  /*0000*/  LDC R1, c[0x0][0x37c] ;  /* 0x0000df00ff017b82 */ /* 0x000fe20000000800 */
[----:B------:R-:W-:Y:S05]  /*0010*/  EXIT ;  /* 0x000000000000794d */ /* 0x000fea0003800000 */
.L_x_7:
        /* <DEDUP_REMOVED lines=14> */
.L_x_17:


//--------------------- .text._ZN7cutlass13device_kernelIN5flash11enable_sm90INS1_16FlashAttnFwdSm90INS1_25CollectiveMainloopFwdSm90ILi2EN4cute5tupleIJNS5_1CILi1EEES8_S8_EEENS6_IJNS7_ILi128EEESA_SA_EEELi128ENS_6half_tEfNS_4arch4Sm90ELb1ELb0ELb1ELb1ELb0ELb0ELb0ELb1ELb1ELb1ELb0ELb0EEENS1_21CollectiveEpilogueFwdISB_S9_SC_SE_Li256ELb1ELb1ELb0ELb0EEENS1_36VarlenDynamicPersistentTileSchedulerILi128ELi128ELi256ELi128ELb0ELb1ELb1ELb1ELb1ELb1EEEEEEEEEvNT_6ParamsE --------------------------
	.section	.text._ZN7cutlass13device_kernelIN5flash11enable_sm90INS1_16FlashAttnFwdSm90INS1_25CollectiveMainloopFwdSm90ILi2EN4cute5tupleIJNS5_1CILi1EEES8_S8_EEENS6_IJNS7_ILi128EEESA_SA_EEELi128ENS_6half_tEfNS_4arch4Sm90ELb1ELb0ELb1ELb1ELb0ELb0ELb0ELb1ELb1ELb1ELb0ELb0EEENS1_21CollectiveEpilogueFwdISB_S9_SC_SE_Li256ELb1ELb1ELb0ELb0EEENS1_36VarlenDynamicPersistentTileSchedulerILi128ELi128ELi256ELi128ELb0ELb1ELb1ELb1ELb1ELb1EEEEEEEEEvNT_6ParamsE,"ax",@progbits
	.align	128
.text._ZN7cutlass13device_kernelIN5flash11enable_sm90INS1_16FlashAttnFwdSm90INS1_25CollectiveMainloopFwdSm90ILi2EN4cute5tupleIJNS5_1CILi1EEES8_S8_EEENS6_IJNS7_ILi128EEESA_SA_EEELi128ENS_6half_tEfNS_4arch4Sm90ELb1ELb0ELb1ELb1ELb0ELb0ELb0ELb1ELb1ELb1ELb0ELb0EEENS1_21CollectiveEpilogueFwdISB_S9_SC_SE_Li256ELb1ELb1ELb0ELb0EEENS1_36VarlenDynamicPersistentTileSchedulerILi128ELi128ELi256ELi128ELb0ELb1ELb1ELb1ELb1ELb1EEEEEEEEEvNT_6ParamsE:
        .type           _ZN7cutlass13device_kernelIN5flash11enable_sm90INS1_16FlashAttnFwdSm90INS1_25CollectiveMainloopFwdSm90ILi2EN4cute5tupleIJNS5_1CILi1EEES8_S8_EEENS6_IJNS7_ILi128EEESA_SA_EEELi128ENS_6half_tEfNS_4arch4Sm90ELb1ELb0ELb1ELb1ELb0ELb0ELb0ELb1ELb1ELb1ELb0ELb0EEENS1_21CollectiveEpilogueFwdISB_S9_SC_SE_Li256ELb1ELb1ELb0ELb0EEENS1_36VarlenDynamicPersistentTileSchedulerILi128ELi128ELi256ELi128ELb0ELb1ELb1ELb1ELb1ELb1EEEEEEEEEvNT_6ParamsE,@function
        .size           _ZN7cutlass13device_kernelIN5flash11enable_sm90INS1_16FlashAttnFwdSm90INS1_25CollectiveMainloopFwdSm90ILi2EN4cute5tupleIJNS5_1CILi1EEES8_S8_EEENS6_IJNS7_ILi128EEESA_SA_EEELi128ENS_6half_tEfNS_4arch4Sm90ELb1ELb0ELb1ELb1ELb0ELb0ELb0ELb1ELb1ELb1ELb0ELb0EEENS1_21CollectiveEpilogueFwdISB_S9_SC_SE_Li256ELb1ELb1ELb0ELb0EEENS1_36VarlenDynamicPersistentTileSchedulerILi128ELi128ELi256ELi128ELb0ELb1ELb1ELb1ELb1ELb1EEEEEEEEEvNT_6ParamsE,(.L_x_18 - _ZN7cutlass13device_kernelIN5flash11enable_sm90INS1_16FlashAttnFwdSm90INS1_25CollectiveMainloopFwdSm90ILi2EN4cute5tupleIJNS5_1CILi1EEES8_S8_EEENS6_IJNS7_ILi128EEESA_SA_EEELi128ENS_6half_tEfNS_4arch4Sm90ELb1ELb0ELb1ELb1ELb0ELb0ELb0ELb1ELb1ELb1ELb0ELb0EEENS1_21CollectiveEpilogueFwdISB_S9_SC_SE_Li256ELb1ELb1ELb0ELb0EEENS1_36VarlenDynamicPersistentTileSchedulerILi128ELi128ELi256ELi128ELb0ELb1ELb1ELb1ELb1ELb1EEEEEEEEEvNT_6ParamsE)
        .other          _ZN7cutlass13device_kernelIN5flash11enable_sm90INS1_16FlashAttnFwdSm90INS1_25CollectiveMainloopFwdSm90ILi2EN4cute5tupleIJNS5_1CILi1EEES8_S8_EEENS6_IJNS7_ILi128EEESA_SA_EEELi128ENS_6half_tEfNS_4arch4Sm90ELb1ELb0ELb1ELb1ELb0ELb0ELb0ELb1ELb1ELb1ELb0ELb0EEENS1_21CollectiveEpilogueFwdISB_S9_SC_SE_Li256ELb1ELb1ELb0ELb0EEENS1_36VarlenDynamicPersistentTileSchedulerILi128ELi128ELi256ELi128ELb0ELb1ELb1ELb1ELb1ELb1EEEEEEEEEvNT_6ParamsE,@"STO_CUDA_ENTRY STV_DEFAULT"
_ZN7cutlass13device_kernelIN5flash11enable_sm90INS1_16FlashAttnFwdSm90INS1_25CollectiveMainloopFwdSm90ILi2EN4cute5tupleIJNS5_1CILi1EEES8_S8_EEENS6_IJNS7_ILi128EEESA_SA_EEELi128ENS_6half_tEfNS_4arch4Sm90ELb1ELb0ELb1ELb1ELb0ELb0ELb0ELb1ELb1ELb1ELb0ELb0EEENS1_21CollectiveEpilogueFwdISB_S9_SC_SE_Li256ELb1ELb1ELb0ELb0EEENS1_36VarlenDynamicPersistentTileSchedulerILi128ELi128ELi256ELi128ELb0ELb1ELb1ELb1ELb1ELb1EEEEEEEEEvNT_6ParamsE:
[----:B------:R-:W-:Y:S01]  /*0000*/  LDC R1, c[0x0][0x37c] ;  /* 0x0000df00ff017b82 */ /* 0x000fe20000000800 */
[----:B------:R-:W-:Y:S05]  /*0010*/  EXIT ;  /* 0x000000000000794d */ /* 0x000fea0003800000 */
.L_x_8:
        /* <DEDUP_REMOVED lines=14> */
.L_x_18:


//--------------------- .text._ZN7cutlass13device_kernelIN5flash11enable_sm90INS1_16FlashAttnFwdSm90INS1_25CollectiveMainloopFwdSm90ILi2EN4cute5tupleIJNS5_1CILi1EEES8_S8_EEENS6_IJNS7_ILi128EEESA_SA_EEELi128ENS_6half_tEfNS_4arch4Sm90ELb1ELb0ELb1ELb1ELb0ELb1ELb0ELb1ELb1ELb1ELb0ELb0EEENS1_21CollectiveEpilogueFwdISB_S9_SC_SE_Li256ELb1ELb1ELb0ELb0EEENS1_36VarlenDynamicPersistentTileSchedulerILi128ELi128ELi256ELi128ELb0ELb1ELb1ELb1ELb1ELb1EEEEEEEEEvNT_6ParamsE --------------------------
	.section	.text._ZN7cutlass13device_kernelIN5flash11enable_sm90INS1_16FlashAttnFwdSm90INS1_25CollectiveMainloopFwdSm90ILi2EN4cute5tupleIJNS5_1CILi1EEES8_S8_EEENS6_IJNS7_ILi128EEESA_SA_EEELi128ENS_6half_tEfNS_4arch4Sm90ELb1ELb0ELb1ELb1ELb0ELb1ELb0ELb1ELb1ELb1ELb0ELb0EEENS1_21CollectiveEpilogueFwdISB_S9_SC_SE_Li256ELb1ELb1ELb0ELb0EEENS1_36VarlenDynamicPersistentTileSchedulerILi128ELi128ELi256ELi128ELb0ELb1ELb1ELb1ELb1ELb1EEEEEEEEEvNT_6ParamsE,"ax",@progbits
	.align	128
.text._ZN7cutlass13device_kernelIN5flash11enable_sm90INS1_16FlashAttnFwdSm90INS1_25CollectiveMainloopFwdSm90ILi2EN4cute5tupleIJNS5_1CILi1EEES8_S8_EEENS6_IJNS7_ILi128EEESA_SA_EEELi128ENS_6half_tEfNS_4arch4Sm90ELb1ELb0ELb1ELb1ELb0ELb1ELb0ELb1ELb1ELb1ELb0ELb0EEENS1_21CollectiveEpilogueFwdISB_S9_SC_SE_Li256ELb1ELb1ELb0ELb0EEENS1_36VarlenDynamicPersistentTileSchedulerILi128ELi128ELi256ELi128ELb0ELb1ELb1ELb1ELb1ELb1EEEEEEEEEvNT_6ParamsE:
        .type           _ZN7cutlass13device_kernelIN5flash11enable_sm90INS1_16FlashAttnFwdSm90INS1_25CollectiveMainloopFwdSm90ILi2EN4cute5tupleIJNS5_1CILi1EEES8_S8_EEENS6_IJNS7_ILi128EEESA_SA_EEELi128ENS_6half_tEfNS_4arch4Sm90ELb1ELb0ELb1ELb1ELb0ELb1ELb0ELb1ELb1ELb1ELb0ELb0EEENS1_21CollectiveEpilogueFwdISB_S9_SC_SE_Li256ELb1ELb1ELb0ELb0EEENS1_36VarlenDynamicPersistentTileSchedulerILi128ELi128ELi256ELi128ELb0ELb1ELb1ELb1ELb1ELb1EEEEEEEEEvNT_6ParamsE,@function
        .size           _ZN7cutlass13device_kernelIN5flash11enable_sm90INS1_16FlashAttnFwdSm90INS1_25CollectiveMainloopFwdSm90ILi2EN4cute5tupleIJNS5_1CILi1EEES8_S8_EEENS6_IJNS7_ILi128EEESA_SA_EEELi128ENS_6half_tEfNS_4arch4Sm90ELb1ELb0ELb1ELb1ELb0ELb1ELb0ELb1ELb1ELb1ELb0ELb0EEENS1_21CollectiveEpilogueFwdISB_S9_SC_SE_Li256ELb1ELb1ELb0ELb0EEENS1_36VarlenDynamicPersistentTileSchedulerILi128ELi128ELi256ELi128ELb0ELb1ELb1ELb1ELb1ELb1EEEEEEEEEvNT_6ParamsE,(.L_x_19 - _ZN7cutlass13device_kernelIN5flash11enable_sm90INS1_16FlashAttnFwdSm90INS1_25CollectiveMainloopFwdSm90ILi2EN4cute5tupleIJNS5_1CILi1EEES8_S8_EEENS6_IJNS7_ILi128EEESA_SA_EEELi128ENS_6half_tEfNS_4arch4Sm90ELb1ELb0ELb1ELb1ELb0ELb1ELb0ELb1ELb1ELb1ELb0ELb0EEENS1_21CollectiveEpilogueFwdISB_S9_SC_SE_Li256ELb1ELb1ELb0ELb0EEENS1_36VarlenDynamicPersistentTileSchedulerILi128ELi128ELi256ELi128ELb0ELb1ELb1ELb1ELb1ELb1EEEEEEEEEvNT_6ParamsE)
        .other          _ZN7cutlass13device_kernelIN5flash11enable_sm90INS1_16FlashAttnFwdSm90INS1_25CollectiveMainloopFwdSm90ILi2EN4cute5tupleIJNS5_1CILi1EEES8_S8_EEENS6_IJNS7_ILi128EEESA_SA_EEELi128ENS_6half_tEfNS_4arch4Sm90ELb1ELb0ELb1ELb1ELb0ELb1ELb0ELb1ELb1ELb1ELb0ELb0EEENS1_21CollectiveEpilogueFwdISB_S9_SC_SE_Li256ELb1ELb1ELb0ELb0EEENS1_36VarlenDynamicPersistentTileSchedulerILi128ELi128ELi256ELi128ELb0ELb1ELb1ELb1ELb1ELb1EEEEEEEEEvNT_6ParamsE,@"STO_CUDA_ENTRY STV_DEFAULT"
_ZN7cutlass13device_kernelIN5flash11enable_sm90INS1_16FlashAttnFwdSm90INS1_25CollectiveMainloopFwdSm90ILi2EN4cute5tupleIJNS5_1CILi1EEES8_S8_EEENS6_IJNS7_ILi128EEESA_SA_EEELi128ENS_6half_tEfNS_4arch4Sm90ELb1ELb0ELb1ELb1ELb0ELb1ELb0ELb1ELb1ELb1ELb0ELb0EEENS1_21CollectiveEpilogueFwdISB_S9_SC_SE_Li256ELb1ELb1ELb0ELb0EEENS1_36VarlenDynamicPersistentTileSchedulerILi128ELi128ELi256ELi128ELb0ELb1ELb1ELb1ELb1ELb1EEEEEEEEEvNT_6ParamsE:
[----:B------:R-:W-:Y:S01]  /*0000*/  LDC R1, c[0x0][0x37c] ;  /* 0x0000df00ff017b82 */ /* 0x000fe20000000800 */
[----:B------:R-:W-:Y:S05]  /*0010*/  EXIT ;  /* 0x000000000000794d */ /* 0x000fea0003800000 */
.L_x_9:
        /* <DEDUP_REMOVED lines=14> */
.L_x_19:


//--------------------- .nv.shared.reserved.0     --------------------------
	.section	.nv.shared.reserved.0,"aw",@nobits
	.weak		__nv_reservedSMEM_offset_0_alias
	.size		__nv_reservedSMEM_offset_0_alias, 0, 64
	.other		__nv_reservedSMEM_offset_0_alias,@"STO_CUDA_RESERVED_SHARED STV_DEFAULT"
__nv_reservedSMEM_offset_0_alias:
	.zero		0
	.zero		64


//--------------------- .nv.global                --------------------------
	.section	.nv.global,"aw",@nobits
.nv.global:
	.type		_ZN82_INTERNAL_6a3bdbc2_46_flash_fwd_hdim128_fp16_softcap_packgqa_sm90_cu_49158569_31894cute1_E,@object
	.size		_ZN82_INTERNAL_6a3bdbc2_46_flash_fwd_hdim128_fp16_softcap_packgqa_sm90_cu_49158569_31894cute1_E,(_ZN82_INTERNAL_6a3bdbc2_46_flash_fwd_hdim128_fp16_softcap_packgqa_sm90_cu_49158569_31894cuda3std3__45__cpo6cbeginE - _ZN82_INTERNAL_6a3bdbc2_46_flash_fwd_hdim128_fp16_softcap_packgqa_sm90_cu_49158569_31894cute1_E)
_ZN82_INTERNAL_6a3bdbc2_46_flash_fwd_hdim128_fp16_softcap_packgqa_sm90_cu_49158569_31894cute1_E:
	.zero		1
	.type		_ZN82_INTERNAL_6a3bdbc2_46_flash_fwd_hdim128_fp16_softcap_packgqa_sm90_cu_49158569_31894cuda3std3__45__cpo6cbeginE,@object
	.size		_ZN82_INTERNAL_6a3bdbc2_46_flash_fwd_hdim128_fp16_softcap_packgqa_sm90_cu_49158569_31894cuda3std3__45__cpo6cbeginE,(_ZN82_INTERNAL_6a3bdbc2_46_flash_fwd_hdim128_fp16_softcap_packgqa_sm90_cu_49158569_31894cuda3std3__48in_placeE - _ZN82_INTERNAL_6a3bdbc2_46_flash_fwd_hdim128_fp16_softcap_packgqa_sm90_cu_49158569_31894cuda3std3__45__cpo6cbeginE)
_ZN82_INTERNAL_6a3bdbc2_46_flash_fwd_hdim128_fp16_softcap_packgqa_sm90_cu_49158569_31894cuda3std3__45__cpo6cbeginE:
	.zero		1
	.type		_ZN82_INTERNAL_6a3bdbc2_46_flash_fwd_hdim128_fp16_softcap_packgqa_sm90_cu_49158569_31894cuda3std3__48in_placeE,@object
	.size		_ZN82_INTERNAL_6a3bdbc2_46_flash_fwd_hdim128_fp16_softcap_packgqa_sm90_cu_49158569_31894cuda3std3__48in_placeE,(_ZN82_INTERNAL_6a3bdbc2_46_flash_fwd_hdim128_fp16_softcap_packgqa_sm90_cu_49158569_31894cuda3std6ranges3__45__cpo9iter_moveE - _ZN82_INTERNAL_6a3bdbc2_46_flash_fwd_hdim128_fp16_softcap_packgqa_sm90_cu_49158569_31894cuda3std3__48in_placeE)
_ZN82_INTERNAL_6a3bdbc2_46_flash_fwd_hdim128_fp16_softcap_packgqa_sm90_cu_49158569_31894cuda3std3__48in_placeE:
	.zero		1
	.type		_ZN82_INTERNAL_6a3bdbc2_46_flash_fwd_hdim128_fp16_softcap_packgqa_sm90_cu_49158569_31894cuda3std6ranges3__45__cpo9iter_moveE,@object
	.size		_ZN82_INTERNAL_6a3bdbc2_46_flash_fwd_hdim128_fp16_softcap_packgqa_sm90_cu_49158569_31894cuda3std6ranges3__45__cpo9iter_moveE,(_ZN82_INTERNAL_6a3bdbc2_46_flash_fwd_hdim128_fp16_softcap_packgqa_sm90_cu_49158569_31894cuda3std3__45__cpo5beginE - _ZN82_INTERNAL_6a3bdbc2_46_flash_fwd_hdim128_fp16_softcap_packgqa_sm90_cu_49158569_31894cuda3std6ranges3__45__cpo9iter_moveE)
_ZN82_INTERNAL_6a3bdbc2_46_flash_fwd_hdim128_fp16_softcap_packgqa_sm90_cu_49158569_31894cuda3std6ranges3__45__cpo9iter_moveE:
	.zero		1
	.type		_ZN82_INTERNAL_6a3bdbc2_46_flash_fwd_hdim128_fp16_softcap_packgqa_sm90_cu_49158569_31894cuda3std3__45__cpo5beginE,@object
	.size		_ZN82_INTERNAL_6a3bdbc2_46_flash_fwd_hdim128_fp16_softcap_packgqa_sm90_cu_49158569_31894cuda3std3__45__cpo5beginE,(_ZN82_INTERNAL_6a3bdbc2_46_flash_fwd_hdim128_fp16_softcap_packgqa_sm90_cu_49158569_31894cuda3std3__484_GLOBAL__N__6a3bdbc2_46_flash_fwd_hdim128_fp16_softcap_packgqa_sm90_cu_49158569_31896ignoreE - _ZN82_INTERNAL_6a3bdbc2_46_flash_fwd_hdim128_fp16_softcap_packgqa_sm90_cu_49158569_31894cuda3std3__45__cpo5beginE)
_ZN82_INTERNAL_6a3bdbc2_46_flash_fwd_hdim128_fp16_softcap_packgqa_sm90_cu_49158569_31894cuda3std3__45__cpo5beginE:
	.zero		1
	.type		_ZN82_INTERNAL_6a3bdbc2_46_flash_fwd_hdim128_fp16_softcap_packgqa_sm90_cu_49158569_31894cuda3std3__484_GLOBAL__N__6a3bdbc2_46_flash_fwd_hdim128_fp16_softcap_packgqa_sm90_cu_49158569_31896ignoreE,@object
	.size		_ZN82_INTERNAL_6a3bdbc2_46_flash_fwd_hdim128_fp16_softcap_packgqa_sm90_cu_49158569_31894cuda3std3__484_GLOBAL__N__6a3bdbc2_46_flash_fwd_hdim128_fp16_softcap_packgqa_sm90_cu_49158569_31896ignoreE,(_ZN82_INTERNAL_6a3bdbc2_46_flash_fwd_hdim128_fp16_softcap_packgqa_sm90_cu_49158569_31894cute7productE - _ZN82_INTERNAL_6a3bdbc2_46_flash_fwd_hdim128_fp16_softcap_packgqa_sm90_cu_49158569_31894cuda3std3__484_GLOBAL__N__6a3bdbc2_46_flash_fwd_hdim128_fp16_softcap_packgqa_sm90_cu_49158569_31896ignoreE)
_ZN82_INTERNAL_6a3bdbc2_46_flash_fwd_hdim128_fp16_softcap_packgqa_sm90_cu_49158569_31894cuda3std3__484_GLOBAL__N__6a3bdbc2_46_flash_fwd_hdim128_fp16_softcap_packgqa_sm90_cu_49158569_31896ignoreE:
	.zero		1
	.type		_ZN82_INTERNAL_6a3bdbc2_46_flash_fwd_hdim128_fp16_softcap_packgqa_sm90_cu_49158569_31894cute7productE,@object
	.size		_ZN82_INTERNAL_6a3bdbc2_46_flash_fwd_hdim128_fp16_softcap_packgqa_sm90_cu_49158569_31894cute7productE,(_ZN82_INTERNAL_6a3bdbc2_46_flash_fwd_hdim128_fp16_softcap_packgqa_sm90_cu_49158569_31894cuda3std3__45__cpo3endE - _ZN82_INTERNAL_6a3bdbc2_46_flash_fwd_hdim128_fp16_softcap_packgqa_sm90_cu_49158569_31894cute7productE)
_ZN82_INTERNAL_6a3bdbc2_46_flash_fwd_hdim128_fp16_softcap_packgqa_sm90_cu_49158569_31894cute7productE:
	.zero		1
	.type		_ZN82_INTERNAL_6a3bdbc2_46_flash_fwd_hdim128_fp16_softcap_packgqa_sm90_cu_49158569_31894cuda3std3__45__cpo3endE,@object
	.size		_ZN82_INTERNAL_6a3bdbc2_46_flash_fwd_hdim128_fp16_softcap_packgqa_sm90_cu_49158569_31894cuda3std3__45__cpo3endE,(_ZN82_INTERNAL_6a3bdbc2_46_flash_fwd_hdim128_fp16_softcap_packgqa_sm90_cu_49158569_31894cuda3std3__419piecewise_constructE - _ZN82_INTERNAL_6a3bdbc2_46_flash_fwd_hdim128_fp16_softcap_packgqa_sm90_cu_49158569_31894cuda3std3__45__cpo3endE)
_ZN82_INTERNAL_6a3bdbc2_46_flash_fwd_hdim128_fp16_softcap_packgqa_sm90_cu_49158569_31894cuda3std3__45__cpo3endE:
	.zero		1
	.type		_ZN82_INTERNAL_6a3bdbc2_46_flash_fwd_hdim128_fp16_softcap_packgqa_sm90_cu_49158569_31894cuda3std3__419piecewise_constructE,@object
	.size		_ZN82_INTERNAL_6a3bdbc2_46_flash_fwd_hdim128_fp16_softcap_packgqa_sm90_cu_49158569_31894cuda3std3__419piecewise_constructE,(_ZN82_INTERNAL_6a3bdbc2_46_flash_fwd_hdim128_fp16_softcap_packgqa_sm90_cu_49158569_31894cuda3std3__45__cpo4cendE - _ZN82_INTERNAL_6a3bdbc2_46_flash_fwd_hdim128_fp16_softcap_packgqa_sm90_cu_49158569_31894cuda3std3__419piecewise_constructE)
_ZN82_INTERNAL_6a3bdbc2_46_flash_fwd_hdim128_fp16_softcap_packgqa_sm90_cu_49158569_31894cuda3std3__419piecewise_constructE:
	.zero		1
	.type		_ZN82_INTERNAL_6a3bdbc2_46_flash_fwd_hdim128_fp16_softcap_packgqa_sm90_cu_49158569_31894cuda3std3__45__cpo4cendE,@object
	.size		_ZN82_INTERNAL_6a3bdbc2_46_flash_fwd_hdim128_fp16_softcap_packgqa_sm90_cu_49158569_31894cuda3std3__45__cpo4cendE,(_ZN82_INTERNAL_6a3bdbc2_46_flash_fwd_hdim128_fp16_softcap_packgqa_sm90_cu_49158569_31894cuda3std6ranges3__45__cpo4swapE - _ZN82_INTERNAL_6a3bdbc2_46_flash_fwd_hdim128_fp16_softcap_packgqa_sm90_cu_49158569_31894cuda3std3__45__cpo4cendE)
_ZN82_INTERNAL_6a3bdbc2_46_flash_fwd_hdim128_fp16_softcap_packgqa_sm90_cu_49158569_31894cuda3std3__45__cpo4cendE:
	.zero		1
	.type		_ZN82_INTERNAL_6a3bdbc2_46_flash_fwd_hdim128_fp16_softcap_packgqa_sm90_cu_49158569_31894cuda3std6ranges3__45__cpo4swapE,@object
	.size		_ZN82_INTERNAL_6a3bdbc2_46_flash_fwd_hdim128_fp16_softcap_packgqa_sm90_cu_49158569_31894cuda3std6ranges3__45__cpo4swapE,(.L_7 - _ZN82_INTERNAL_6a3bdbc2_46_flash_fwd_hdim128_fp16_softcap_packgqa_sm90_cu_49158569_31894cuda3std6ranges3__45__cpo4swapE)
_ZN82_INTERNAL_6a3bdbc2_46_flash_fwd_hdim128_fp16_softcap_packgqa_sm90_cu_49158569_31894cuda3std6ranges3__45__cpo4swapE:
	.zero		1
.L_7:


//--------------------- .nv.constant0._ZN7cutlass13device_kernelIN5flash11enable_sm90INS1_16FlashAttnFwdSm90INS1_25CollectiveMainloopFwdSm90ILi2EN4cute5tupleIJNS5_1CILi1EEES8_S8_EEENS6_IJNS7_ILi128EEENS7_ILi176EEESA_EEELi128ENS_6half_tEfNS_4arch4Sm90ELb0ELb0ELb1ELb0ELb0ELb0ELb0ELb1ELb1ELb1ELb0ELb0EEENS1_21CollectiveEpilogueFwdINS6_IJSA_SA_SB_EEES9_SD_SF_Li256ELb0ELb1ELb0ELb0EEENS1_29StaticPersistentTileSchedulerILb0EEEEEEEEEvNT_6ParamsE --------------------------
	.section	.nv.constant0._ZN7cutlass13device_kernelIN5flash11enable_sm90INS1_16FlashAttnFwdSm90INS1_25CollectiveMainloopFwdSm90ILi2EN4cute5tupleIJNS5_1CILi1EEES8_S8_EEENS6_IJNS7_ILi128EEENS7_ILi176EEESA_EEELi128ENS_6half_tEfNS_4arch4Sm90ELb0ELb0ELb1ELb0ELb0ELb0ELb0ELb1ELb1ELb1ELb0ELb0EEENS1_21CollectiveEpilogueFwdINS6_IJSA_SA_SB_EEES9_SD_SF_Li256ELb0ELb1ELb0ELb0EEENS1_29StaticPersistentTileSchedulerILb0EEEEEEEEEvNT_6ParamsE,"a",@progbits
	.sectionflags	@""
	.align	4
.nv.constant0._ZN7cutlass13device_kernelIN5flash11enable_sm90INS1_16FlashAttnFwdSm90INS1_25CollectiveMainloopFwdSm90ILi2EN4cute5tupleIJNS5_1CILi1EEES8_S8_EEENS6_IJNS7_ILi128EEENS7_ILi176EEESA_EEELi128ENS_6half_tEfNS_4arch4Sm90ELb0ELb0ELb1ELb0ELb0ELb0ELb0ELb1ELb1ELb1ELb0ELb0EEENS1_21CollectiveEpilogueFwdINS6_IJSA_SA_SB_EEES9_SD_SF_Li256ELb0ELb1ELb0ELb0EEENS1_29StaticPersistentTileSchedulerILb0EEEEEEEEEvNT_6ParamsE:
	.zero		3456


//--------------------- .nv.constant0._ZN7cutlass13device_kernelIN5flash11enable_sm90INS1_16FlashAttnFwdSm90INS1_25CollectiveMainloopFwdSm90ILi2EN4cute5tupleIJNS5_1CILi2EEENS7_ILi1EEES9_EEENS6_IJNS7_ILi128EEENS7_ILi176EEESB_EEELi128ENS_6half_tEfNS_4arch4Sm90ELb0ELb0ELb1ELb0ELb0ELb0ELb0ELb1ELb1ELb1ELb0ELb0EEENS1_21CollectiveEpilogueFwdINS6_IJSB_SB_SC_EEESA_SE_SG_Li256ELb0ELb1ELb0ELb0EEENS1_29StaticPersistentTileSchedulerILb0EEEEEEEEEvNT_6ParamsE --------------------------
	.section	.nv.constant0._ZN7cutlass13device_kernelIN5flash11enable_sm90INS1_16FlashAttnFwdSm90INS1_25CollectiveMainloopFwdSm90ILi2EN4cute5tupleIJNS5_1CILi2EEENS7_ILi1EEES9_EEENS6_IJNS7_ILi128EEENS7_ILi176EEESB_EEELi128ENS_6half_tEfNS_4arch4Sm90ELb0ELb0ELb1ELb0ELb0ELb0ELb0ELb1ELb1ELb1ELb0ELb0EEENS1_21CollectiveEpilogueFwdINS6_IJSB_SB_SC_EEESA_SE_SG_Li256ELb0ELb1ELb0ELb0EEENS1_29StaticPersistentTileSchedulerILb0EEEEEEEEEvNT_6ParamsE,"a",@progbits
	.sectionflags	@""
	.align	4
.nv.constant0._ZN7cutlass13device_kernelIN5flash11enable_sm90INS1_16FlashAttnFwdSm90INS1_25CollectiveMainloopFwdSm90ILi2EN4cute5tupleIJNS5_1CILi2EEENS7_ILi1EEES9_EEENS6_IJNS7_ILi128EEENS7_ILi176EEESB_EEELi128ENS_6half_tEfNS_4arch4Sm90ELb0ELb0ELb1ELb0ELb0ELb0ELb0ELb1ELb1ELb1ELb0ELb0EEENS1_21CollectiveEpilogueFwdINS6_IJSB_SB_SC_EEESA_SE_SG_Li256ELb0ELb1ELb0ELb0EEENS1_29StaticPersistentTileSchedulerILb0EEEEEEEEEvNT_6ParamsE:
	.zero		3456


//--------------------- .nv.constant0._ZN7cutlass13device_kernelIN5flash11enable_sm90INS1_16FlashAttnFwdSm90INS1_25CollectiveMainloopFwdSm90ILi2EN4cute5tupleIJNS5_1CILi1EEES8_S8_EEENS6_IJNS7_ILi128EEENS7_ILi176EEESA_EEELi128ENS_6half_tEfNS_4arch4Sm90ELb0ELb0ELb1ELb1ELb0ELb0ELb0ELb1ELb1ELb1ELb0ELb0EEENS1_21CollectiveEpilogueFwdINS6_IJSA_SA_SB_EEES9_SD_SF_Li256ELb1ELb1ELb0ELb0EEENS1_36VarlenDynamicPersistentTileSchedulerILi128ELi176ELi256ELi128ELb0ELb1ELb1ELb0ELb1ELb1EEEEEEEEEvNT_6ParamsE --------------------------
	.section	.nv.constant0._ZN7cutlass13device_kernelIN5flash11enable_sm90INS1_16FlashAttnFwdSm90INS1_25CollectiveMainloopFwdSm90ILi2EN4cute5tupleIJNS5_1CILi1EEES8_S8_EEENS6_IJNS7_ILi128EEENS7_ILi176EEESA_EEELi128ENS_6half_tEfNS_4arch4Sm90ELb0ELb0ELb1ELb1ELb0ELb0ELb0ELb1ELb1ELb1ELb0ELb0EEENS1_21CollectiveEpilogueFwdINS6_IJSA_SA_SB_EEES9_SD_SF_Li256ELb1ELb1ELb0ELb0EEENS1_36VarlenDynamicPersistentTileSchedulerILi128ELi176ELi256ELi128ELb0ELb1ELb1ELb0ELb1ELb1EEEEEEEEEvNT_6ParamsE,"a",@progbits
	.sectionflags	@""
	.align	4
.nv.constant0._ZN7cutlass13device_kernelIN5flash11enable_sm90INS1_16FlashAttnFwdSm90INS1_25CollectiveMainloopFwdSm90ILi2EN4cute5tupleIJNS5_1CILi1EEES8_S8_EEENS6_IJNS7_ILi128EEENS7_ILi176EEESA_EEELi128ENS_6half_tEfNS_4arch4Sm90ELb0ELb0ELb1ELb1ELb0ELb0ELb0ELb1ELb1ELb1ELb0ELb0EEENS1_21CollectiveEpilogueFwdINS6_IJSA_SA_SB_EEES9_SD_SF_Li256ELb1ELb1ELb0ELb0EEENS1_36VarlenDynamicPersistentTileSchedulerILi128ELi176ELi256ELi128ELb0ELb1ELb1ELb0ELb1ELb1EEEEEEEEEvNT_6ParamsE:
	.zero		3584


//--------------------- .nv.constant0._ZN7cutlass13device_kernelIN5flash11enable_sm90INS1_16FlashAttnFwdSm90INS1_25CollectiveMainloopFwdSm90ILi2EN4cute5tupleIJNS5_1CILi1EEES8_S8_EEENS6_IJNS7_ILi128EEENS7_ILi176EEESA_EEELi128ENS_6half_tEfNS_4arch4Sm90ELb0ELb0ELb1ELb1ELb0ELb1ELb0ELb1ELb1ELb1ELb0ELb0EEENS1_21CollectiveEpilogueFwdINS6_IJSA_SA_SB_EEES9_SD_SF_Li256ELb1ELb1ELb0ELb0EEENS1_36VarlenDynamicPersistentTileSchedulerILi128ELi176ELi256ELi128ELb0ELb1ELb1ELb0ELb1ELb1EEEEEEEEEvNT_6ParamsE --------------------------
	.section	.nv.constant0._ZN7cutlass13device_kernelIN5flash11enable_sm90INS1_16FlashAttnFwdSm90INS1_25CollectiveMainloopFwdSm90ILi2EN4cute5tupleIJNS5_1CILi1EEES8_S8_EEENS6_IJNS7_ILi128EEENS7_ILi176EEESA_EEELi128ENS_6half_tEfNS_4arch4Sm90ELb0ELb0ELb1ELb1ELb0ELb1ELb0ELb1ELb1ELb1ELb0ELb0EEENS1_21CollectiveEpilogueFwdINS6_IJSA_SA_SB_EEES9_SD_SF_Li256ELb1ELb1ELb0ELb0EEENS1_36VarlenDynamicPersistentTileSchedulerILi128ELi176ELi256ELi128ELb0ELb1ELb1ELb0ELb1ELb1EEEEEEEEEvNT_6ParamsE,"a",@progbits
	.sectionflags	@""
	.align	4
.nv.constant0._ZN7cutlass13device_kernelIN5flash11enable_sm90INS1_16FlashAttnFwdSm90INS1_25CollectiveMainloopFwdSm90ILi2EN4cute5tupleIJNS5_1CILi1EEES8_S8_EEENS6_IJNS7_ILi128EEENS7_ILi176EEESA_EEELi128ENS_6half_tEfNS_4arch4Sm90ELb0ELb0ELb1ELb1ELb0ELb1ELb0ELb1ELb1ELb1ELb0ELb0EEENS1_21CollectiveEpilogueFwdINS6_IJSA_SA_SB_EEES9_SD_SF_Li256ELb1ELb1ELb0ELb0EEENS1_36VarlenDynamicPersistentTileSchedulerILi128ELi176ELi256ELi128ELb0ELb1ELb1ELb0ELb1ELb1EEEEEEEEEvNT_6ParamsE:
	.zero		3584


//--------------------- .nv.constant0._ZN7cutlass13device_kernelIN5flash11enable_sm90INS1_16FlashAttnFwdSm90INS1_25CollectiveMainloopFwdSm90ILi2EN4cute5tupleIJNS5_1CILi1EEES8_S8_EEENS6_IJNS7_ILi128EEESA_SA_EEELi128ENS_6half_tEfNS_4arch4Sm90ELb0ELb1ELb1ELb0ELb0ELb0ELb0ELb1ELb1ELb1ELb0ELb0EEENS1_21CollectiveEpilogueFwdISB_S9_SC_SE_Li256ELb0ELb1ELb0ELb0EEENS1_30DynamicPersistentTileSchedulerILi256ELi128ELb0ELb1ELb1EEEEEEEEEvNT_6ParamsE --------------------------
	.section	.nv.constant0._ZN7cutlass13device_kernelIN5flash11enable_sm90INS1_16FlashAttnFwdSm90INS1_25CollectiveMainloopFwdSm90ILi2EN4cute5tupleIJNS5_1CILi1EEES8_S8_EEENS6_IJNS7_ILi128EEESA_SA_EEELi128ENS_6half_tEfNS_4arch4Sm90ELb0ELb1ELb1ELb0ELb0ELb0ELb0ELb1ELb1ELb1ELb0ELb0EEENS1_21CollectiveEpilogueFwdISB_S9_SC_SE_Li256ELb0ELb1ELb0ELb0EEENS1_30DynamicPersistentTileSchedulerILi256ELi128ELb0ELb1ELb1EEEEEEEEEvNT_6ParamsE,"a",@progbits
	.sectionflags	@""
	.align	4
.nv.constant0._ZN7cutlass13device_kernelIN5flash11enable_sm90INS1_16FlashAttnFwdSm90INS1_25CollectiveMainloopFwdSm90ILi2EN4cute5tupleIJNS5_1CILi1EEES8_S8_EEENS6_IJNS7_ILi128EEESA_SA_EEELi128ENS_6half_tEfNS_4arch4Sm90ELb0ELb1ELb1ELb0ELb0ELb0ELb0ELb1ELb1ELb1ELb0ELb0EEENS1_21CollectiveEpilogueFwdISB_S9_SC_SE_Li256ELb0ELb1ELb0ELb0EEENS1_30DynamicPersistentTileSchedulerILi256ELi128ELb0ELb1ELb1EEEEEEEEEvNT_6ParamsE:
	.zero		3584


//--------------------- .nv.constant0._ZN7cutlass13device_kernelIN5flash11enable_sm90INS1_16FlashAttnFwdSm90INS1_25CollectiveMainloopFwdSm90ILi2EN4cute5tupleIJNS5_1CILi1EEES8_S8_EEENS6_IJNS7_ILi128EEESA_SA_EEELi128ENS_6half_tEfNS_4arch4Sm90ELb0ELb1ELb1ELb1ELb0ELb0ELb0ELb1ELb1ELb1ELb0ELb0EEENS1_21CollectiveEpilogueFwdISB_S9_SC_SE_Li256ELb1ELb1ELb0ELb0EEENS1_36VarlenDynamicPersistentTileSchedulerILi128ELi128ELi256ELi128ELb0ELb1ELb1ELb1ELb0ELb1EEEEEEEEEvNT_6ParamsE --------------------------
	.section	.nv.constant0._ZN7cutlass13device_kernelIN5flash11enable_sm90INS1_16FlashAttnFwdSm90INS1_25CollectiveMainloopFwdSm90ILi2EN4cute5tupleIJNS5_1CILi1EEES8_S8_EEENS6_IJNS7_ILi128EEESA_SA_EEELi128ENS_6half_tEfNS_4arch4Sm90ELb0ELb1ELb1ELb1ELb0ELb0ELb0ELb1ELb1ELb1ELb0ELb0EEENS1_21CollectiveEpilogueFwdISB_S9_SC_SE_Li256ELb1ELb1ELb0ELb0EEENS1_36VarlenDynamicPersistentTileSchedulerILi128ELi128ELi256ELi128ELb0ELb1ELb1ELb1ELb0ELb1EEEEEEEEEvNT_6ParamsE,"a",@progbits
	.sectionflags	@""
	.align	4
.nv.constant0._ZN7cutlass13device_kernelIN5flash11enable_sm90INS1_16FlashAttnFwdSm90INS1_25CollectiveMainloopFwdSm90ILi2EN4cute5tupleIJNS5_1CILi1EEES8_S8_EEENS6_IJNS7_ILi128EEESA_SA_EEELi128ENS_6half_tEfNS_4arch4Sm90ELb0ELb1ELb1ELb1ELb0ELb0ELb0ELb1ELb1ELb1ELb0ELb0EEENS1_21CollectiveEpilogueFwdISB_S9_SC_SE_Li256ELb1ELb1ELb0ELb0EEENS1_36VarlenDynamicPersistentTileSchedulerILi128ELi128ELi256ELi128ELb0ELb1ELb1ELb1ELb0ELb1EEEEEEEEEvNT_6ParamsE:
	.zero		3584


//--------------------- .nv.constant0._ZN7cutlass13device_kernelIN5flash11enable_sm90INS1_16FlashAttnFwdSm90INS1_25CollectiveMainloopFwdSm90ILi2EN4cute5tupleIJNS5_1CILi1EEES8_S8_EEENS6_IJNS7_ILi128EEESA_SA_EEELi128ENS_6half_tEfNS_4arch4Sm90ELb0ELb1ELb1ELb1ELb0ELb1ELb0ELb1ELb1ELb1ELb0ELb0EEENS1_21CollectiveEpilogueFwdISB_S9_SC_SE_Li256ELb1ELb1ELb0ELb0EEENS1_36VarlenDynamicPersistentTileSchedulerILi128ELi128ELi256ELi128ELb0ELb1ELb1ELb1ELb0ELb1EEEEEEEEEvNT_6ParamsE --------------------------
	.section	.nv.constant0._ZN7cutlass13device_kernelIN5flash11enable_sm90INS1_16FlashAttnFwdSm90INS1_25CollectiveMainloopFwdSm90ILi2EN4cute5tupleIJNS5_1CILi1EEES8_S8_EEENS6_IJNS7_ILi128EEESA_SA_EEELi128ENS_6half_tEfNS_4arch4Sm90ELb0ELb1ELb1ELb1ELb0ELb1ELb0ELb1ELb1ELb1ELb0ELb0EEENS1_21CollectiveEpilogueFwdISB_S9_SC_SE_Li256ELb1ELb1ELb0ELb0EEENS1_36VarlenDynamicPersistentTileSchedulerILi128ELi128ELi256ELi128ELb0ELb1ELb1ELb1ELb0ELb1EEEEEEEEEvNT_6ParamsE,"a",@progbits
	.sectionflags	@""
	.align	4
.nv.constant0._ZN7cutlass13device_kernelIN5flash11enable_sm90INS1_16FlashAttnFwdSm90INS1_25CollectiveMainloopFwdSm90ILi2EN4cute5tupleIJNS5_1CILi1EEES8_S8_EEENS6_IJNS7_ILi128EEESA_SA_EEELi128ENS_6half_tEfNS_4arch4Sm90ELb0ELb1ELb1ELb1ELb0ELb1ELb0ELb1ELb1ELb1ELb0ELb0EEENS1_21CollectiveEpilogueFwdISB_S9_SC_SE_Li256ELb1ELb1ELb0ELb0EEENS1_36VarlenDynamicPersistentTileSchedulerILi128ELi128ELi256ELi128ELb0ELb1ELb1ELb1ELb0ELb1EEEEEEEEEvNT_6ParamsE:
	.zero		3584


//--------------------- .nv.constant0._ZN7cutlass13device_kernelIN5flash11enable_sm90INS1_16FlashAttnFwdSm90INS1_25CollectiveMainloopFwdSm90ILi2EN4cute5tupleIJNS5_1CILi1EEES8_S8_EEENS6_IJNS7_ILi128EEESA_SA_EEELi128ENS_6half_tEfNS_4arch4Sm90ELb1ELb0ELb1ELb0ELb0ELb0ELb0ELb1ELb1ELb1ELb0ELb0EEENS1_21CollectiveEpilogueFwdISB_S9_SC_SE_Li256ELb0ELb1ELb0ELb0EEENS1_30DynamicPersistentTileSchedulerILi256ELi128ELb0ELb1ELb1EEEEEEEEEvNT_6ParamsE --------------------------
	.section	.nv.constant0._ZN7cutlass13device_kernelIN5flash11enable_sm90INS1_16FlashAttnFwdSm90INS1_25CollectiveMainloopFwdSm90ILi2EN4cute5tupleIJNS5_1CILi1EEES8_S8_EEENS6_IJNS7_ILi128EEESA_SA_EEELi128ENS_6half_tEfNS_4arch4Sm90ELb1ELb0ELb1ELb0ELb0ELb0ELb0ELb1ELb1ELb1ELb0ELb0EEENS1_21CollectiveEpilogueFwdISB_S9_SC_SE_Li256ELb0ELb1ELb0ELb0EEENS1_30DynamicPersistentTileSchedulerILi256ELi128ELb0ELb1ELb1EEEEEEEEEvNT_6ParamsE,"a",@progbits
	.sectionflags	@""
	.align	4
.nv.constant0._ZN7cutlass13device_kernelIN5flash11enable_sm90INS1_16FlashAttnFwdSm90INS1_25CollectiveMainloopFwdSm90ILi2EN4cute5tupleIJNS5_1CILi1EEES8_S8_EEENS6_IJNS7_ILi128EEESA_SA_EEELi128ENS_6half_tEfNS_4arch4Sm90ELb1ELb0ELb1ELb0ELb0ELb0ELb0ELb1ELb1ELb1ELb0ELb0EEENS1_21CollectiveEpilogueFwdISB_S9_SC_SE_Li256ELb0ELb1ELb0ELb0EEENS1_30DynamicPersistentTileSchedulerILi256ELi128ELb0ELb1ELb1EEEEEEEEEvNT_6ParamsE:
	.zero		3584


//--------------------- .nv.constant0._ZN7cutlass13device_kernelIN5flash11enable_sm90INS1_16FlashAttnFwdSm90INS1_25CollectiveMainloopFwdSm90ILi2EN4cute5tupleIJNS5_1CILi1EEES8_S8_EEENS6_IJNS7_ILi128EEESA_SA_EEELi128ENS_6half_tEfNS_4arch4Sm90ELb1ELb0ELb1ELb1ELb0ELb0ELb0ELb1ELb1ELb1ELb0ELb0EEENS1_21CollectiveEpilogueFwdISB_S9_SC_SE_Li256ELb1ELb1ELb0ELb0EEENS1_36VarlenDynamicPersistentTileSchedulerILi128ELi128ELi256ELi128ELb0ELb1ELb1ELb1ELb1ELb1EEEEEEEEEvNT_6ParamsE --------------------------
	.section	.nv.constant0._ZN7cutlass13device_kernelIN5flash11enable_sm90INS1_16FlashAttnFwdSm90INS1_25CollectiveMainloopFwdSm90ILi2EN4cute5tupleIJNS5_1CILi1EEES8_S8_EEENS6_IJNS7_ILi128EEESA_SA_EEELi128ENS_6half_tEfNS_4arch4Sm90ELb1ELb0ELb1ELb1ELb0ELb0ELb0ELb1ELb1ELb1ELb0ELb0EEENS1_21CollectiveEpilogueFwdISB_S9_SC_SE_Li256ELb1ELb1ELb0ELb0EEENS1_36VarlenDynamicPersistentTileSchedulerILi128ELi128ELi256ELi128ELb0ELb1ELb1ELb1ELb1ELb1EEEEEEEEEvNT_6ParamsE,"a",@progbits
	.sectionflags	@""
	.align	4
.nv.constant0._ZN7cutlass13device_kernelIN5flash11enable_sm90INS1_16FlashAttnFwdSm90INS1_25CollectiveMainloopFwdSm90ILi2EN4cute5tupleIJNS5_1CILi1EEES8_S8_EEENS6_IJNS7_ILi128EEESA_SA_EEELi128ENS_6half_tEfNS_4arch4Sm90ELb1ELb0ELb1ELb1ELb0ELb0ELb0ELb1ELb1ELb1ELb0ELb0EEENS1_21CollectiveEpilogueFwdISB_S9_SC_SE_Li256ELb1ELb1ELb0ELb0EEENS1_36VarlenDynamicPersistentTileSchedulerILi128ELi128ELi256ELi128ELb0ELb1ELb1ELb1ELb1ELb1EEEEEEEEEvNT_6ParamsE:
	.zero		3584


//--------------------- .nv.constant0._ZN7cutlass13device_kernelIN5flash11enable_sm90INS1_16FlashAttnFwdSm90INS1_25CollectiveMainloopFwdSm90ILi2EN4cute5tupleIJNS5_1CILi1EEES8_S8_EEENS6_IJNS7_ILi128EEESA_SA_EEELi128ENS_6half_tEfNS_4arch4Sm90ELb1ELb0ELb1ELb1ELb0ELb1ELb0ELb1ELb1ELb1ELb0ELb0EEENS1_21CollectiveEpilogueFwdISB_S9_SC_SE_Li256ELb1ELb1ELb0ELb0EEENS1_36VarlenDynamicPersistentTileSchedulerILi128ELi128ELi256ELi128ELb0ELb1ELb1ELb1ELb1ELb1EEEEEEEEEvNT_6ParamsE --------------------------
	.section	.nv.constant0._ZN7cutlass13device_kernelIN5flash11enable_sm90INS1_16FlashAttnFwdSm90INS1_25CollectiveMainloopFwdSm90ILi2EN4cute5tupleIJNS5_1CILi1EEES8_S8_EEENS6_IJNS7_ILi128EEESA_SA_EEELi128ENS_6half_tEfNS_4arch4Sm90ELb1ELb0ELb1ELb1ELb0ELb1ELb0ELb1ELb1ELb1ELb0ELb0EEENS1_21CollectiveEpilogueFwdISB_S9_SC_SE_Li256ELb1ELb1ELb0ELb0EEENS1_36VarlenDynamicPersistentTileSchedulerILi128ELi128ELi256ELi128ELb0ELb1ELb1ELb1ELb1ELb1EEEEEEEEEvNT_6ParamsE,"a",@progbits
	.sectionflags	@""
	.align	4
.nv.constant0._ZN7cutlass13device_kernelIN5flash11enable_sm90INS1_16FlashAttnFwdSm90INS1_25CollectiveMainloopFwdSm90ILi2EN4cute5tupleIJNS5_1CILi1EEES8_S8_EEENS6_IJNS7_ILi128EEESA_SA_EEELi128ENS_6half_tEfNS_4arch4Sm90ELb1ELb0ELb1ELb1ELb0ELb1ELb0ELb1ELb1ELb1ELb0ELb0EEENS1_21CollectiveEpilogueFwdISB_S9_SC_SE_Li256ELb1ELb1ELb0ELb0EEENS1_36VarlenDynamicPersistentTileSchedulerILi128ELi128ELi256ELi128ELb0ELb1ELb1ELb1ELb1ELb1EEEEEEEEEvNT_6ParamsE:
	.zero		3584


//--------------------- SYMBOLS --------------------------

	.type		.nv.reservedSmem.offset0,@object
	.size		.nv.reservedSmem.offset0,0x4
